//
// Generated by NVIDIA NVVM Compiler
//
// Compiler Build ID: CL-36424714
// Cuda compilation tools, release 13.0, V13.0.88
// Based on NVVM 20.0.0
//

.version 9.0
.target sm_100
.address_size 64

	// .globl	_Z15exch_field_calcPfiiifff
.global .align 1 .b8 _ZN34_INTERNAL_c1b2d59c_4_k_cu_f0d70f804cuda3std3__45__cpo5beginE[1];
.global .align 1 .b8 _ZN34_INTERNAL_c1b2d59c_4_k_cu_f0d70f804cuda3std3__45__cpo3endE[1];
.global .align 1 .b8 _ZN34_INTERNAL_c1b2d59c_4_k_cu_f0d70f804cuda3std3__45__cpo6cbeginE[1];
.global .align 1 .b8 _ZN34_INTERNAL_c1b2d59c_4_k_cu_f0d70f804cuda3std3__45__cpo4cendE[1];
.global .align 1 .b8 _ZN34_INTERNAL_c1b2d59c_4_k_cu_f0d70f804cuda3std3__45__cpo6rbeginE[1];
.global .align 1 .b8 _ZN34_INTERNAL_c1b2d59c_4_k_cu_f0d70f804cuda3std3__45__cpo4rendE[1];
.global .align 1 .b8 _ZN34_INTERNAL_c1b2d59c_4_k_cu_f0d70f804cuda3std3__45__cpo7crbeginE[1];
.global .align 1 .b8 _ZN34_INTERNAL_c1b2d59c_4_k_cu_f0d70f804cuda3std3__45__cpo5crendE[1];
.global .align 1 .b8 _ZN34_INTERNAL_c1b2d59c_4_k_cu_f0d70f804cuda3std3__436_GLOBAL__N__c1b2d59c_4_k_cu_f0d70f806ignoreE[1];
.global .align 1 .b8 _ZN34_INTERNAL_c1b2d59c_4_k_cu_f0d70f804cuda3std3__419piecewise_constructE[1];
.global .align 1 .b8 _ZN34_INTERNAL_c1b2d59c_4_k_cu_f0d70f804cuda3std3__48in_placeE[1];
.global .align 1 .b8 _ZN34_INTERNAL_c1b2d59c_4_k_cu_f0d70f804cuda3std3__420unreachable_sentinelE[1];
.global .align 1 .b8 _ZN34_INTERNAL_c1b2d59c_4_k_cu_f0d70f804cuda3std3__47nulloptE[1];
.global .align 1 .b8 _ZN34_INTERNAL_c1b2d59c_4_k_cu_f0d70f804cuda3std3__48unexpectE[1];
.global .align 1 .b8 _ZN34_INTERNAL_c1b2d59c_4_k_cu_f0d70f804cuda3std6ranges3__45__cpo4swapE[1];
.global .align 1 .b8 _ZN34_INTERNAL_c1b2d59c_4_k_cu_f0d70f804cuda3std6ranges3__45__cpo9iter_moveE[1];
.global .align 1 .b8 _ZN34_INTERNAL_c1b2d59c_4_k_cu_f0d70f804cuda3std6ranges3__45__cpo5beginE[1];
.global .align 1 .b8 _ZN34_INTERNAL_c1b2d59c_4_k_cu_f0d70f804cuda3std6ranges3__45__cpo3endE[1];
.global .align 1 .b8 _ZN34_INTERNAL_c1b2d59c_4_k_cu_f0d70f804cuda3std6ranges3__45__cpo6cbeginE[1];
.global .align 1 .b8 _ZN34_INTERNAL_c1b2d59c_4_k_cu_f0d70f804cuda3std6ranges3__45__cpo4cendE[1];
.global .align 1 .b8 _ZN34_INTERNAL_c1b2d59c_4_k_cu_f0d70f804cuda3std6ranges3__45__cpo7advanceE[1];
.global .align 1 .b8 _ZN34_INTERNAL_c1b2d59c_4_k_cu_f0d70f804cuda3std6ranges3__45__cpo9iter_swapE[1];
.global .align 1 .b8 _ZN34_INTERNAL_c1b2d59c_4_k_cu_f0d70f804cuda3std6ranges3__45__cpo4nextE[1];
.global .align 1 .b8 _ZN34_INTERNAL_c1b2d59c_4_k_cu_f0d70f804cuda3std6ranges3__45__cpo4prevE[1];
.global .align 1 .b8 _ZN34_INTERNAL_c1b2d59c_4_k_cu_f0d70f804cuda3std6ranges3__45__cpo4dataE[1];
.global .align 1 .b8 _ZN34_INTERNAL_c1b2d59c_4_k_cu_f0d70f804cuda3std6ranges3__45__cpo5cdataE[1];
.global .align 1 .b8 _ZN34_INTERNAL_c1b2d59c_4_k_cu_f0d70f804cuda3std6ranges3__45__cpo4sizeE[1];
.global .align 1 .b8 _ZN34_INTERNAL_c1b2d59c_4_k_cu_f0d70f804cuda3std6ranges3__45__cpo5ssizeE[1];
.global .align 1 .b8 _ZN34_INTERNAL_c1b2d59c_4_k_cu_f0d70f804cuda3std6ranges3__45__cpo8distanceE[1];
.global .align 1 .b8 _ZN34_INTERNAL_c1b2d59c_4_k_cu_f0d70f806thrust24THRUST_300001_SM_1000_NS8cuda_cub3parE[1];
.global .align 1 .b8 _ZN34_INTERNAL_c1b2d59c_4_k_cu_f0d70f806thrust24THRUST_300001_SM_1000_NS8cuda_cub10par_nosyncE[1];
.global .align 1 .b8 _ZN34_INTERNAL_c1b2d59c_4_k_cu_f0d70f806thrust24THRUST_300001_SM_1000_NS6system6detail10sequential3seqE[1];
.global .align 1 .b8 _ZN34_INTERNAL_c1b2d59c_4_k_cu_f0d70f806thrust24THRUST_300001_SM_1000_NS12placeholders2_1E[1];
.global .align 1 .b8 _ZN34_INTERNAL_c1b2d59c_4_k_cu_f0d70f806thrust24THRUST_300001_SM_1000_NS12placeholders2_2E[1];
.global .align 1 .b8 _ZN34_INTERNAL_c1b2d59c_4_k_cu_f0d70f806thrust24THRUST_300001_SM_1000_NS12placeholders2_3E[1];
.global .align 1 .b8 _ZN34_INTERNAL_c1b2d59c_4_k_cu_f0d70f806thrust24THRUST_300001_SM_1000_NS12placeholders2_4E[1];
.global .align 1 .b8 _ZN34_INTERNAL_c1b2d59c_4_k_cu_f0d70f806thrust24THRUST_300001_SM_1000_NS12placeholders2_5E[1];
.global .align 1 .b8 _ZN34_INTERNAL_c1b2d59c_4_k_cu_f0d70f806thrust24THRUST_300001_SM_1000_NS12placeholders2_6E[1];
.global .align 1 .b8 _ZN34_INTERNAL_c1b2d59c_4_k_cu_f0d70f806thrust24THRUST_300001_SM_1000_NS12placeholders2_7E[1];
.global .align 1 .b8 _ZN34_INTERNAL_c1b2d59c_4_k_cu_f0d70f806thrust24THRUST_300001_SM_1000_NS12placeholders2_8E[1];
.global .align 1 .b8 _ZN34_INTERNAL_c1b2d59c_4_k_cu_f0d70f806thrust24THRUST_300001_SM_1000_NS12placeholders2_9E[1];
.global .align 1 .b8 _ZN34_INTERNAL_c1b2d59c_4_k_cu_f0d70f806thrust24THRUST_300001_SM_1000_NS12placeholders3_10E[1];
.global .align 1 .b8 _ZN34_INTERNAL_c1b2d59c_4_k_cu_f0d70f806thrust24THRUST_300001_SM_1000_NS3seqE[1];

.visible .entry _Z15exch_field_calcPfiiifff(
	.param .u64 .ptr .align 1 _Z15exch_field_calcPfiiifff_param_0,
	.param .u32 _Z15exch_field_calcPfiiifff_param_1,
	.param .u32 _Z15exch_field_calcPfiiifff_param_2,
	.param .u32 _Z15exch_field_calcPfiiifff_param_3,
	.param .f32 _Z15exch_field_calcPfiiifff_param_4,
	.param .f32 _Z15exch_field_calcPfiiifff_param_5,
	.param .f32 _Z15exch_field_calcPfiiifff_param_6
)
{


	ret;

}
	// .globl	_ZN3cub18CUB_300001_SM_10006detail11EmptyKernelIvEEvv
.visible .entry _ZN3cub18CUB_300001_SM_10006detail11EmptyKernelIvEEvv()
{


	ret;

}
	// .globl	_ZN3cub18CUB_300001_SM_10006detail8for_each13static_kernelINS2_12policy_hub_t12policy_500_tEmN6thrust24THRUST_300001_SM_1000_NS8cuda_cub20__uninitialized_fill7functorINS7_10device_ptrI6float2EESC_EEEEvT0_T1_
.visible .entry _ZN3cub18CUB_300001_SM_10006detail8for_each13static_kernelINS2_12policy_hub_t12policy_500_tEmN6thrust24THRUST_300001_SM_1000_NS8cuda_cub20__uninitialized_fill7functorINS7_10device_ptrI6float2EESC_EEEEvT0_T1_(
	.param .u64 _ZN3cub18CUB_300001_SM_10006detail8for_each13static_kernelINS2_12policy_hub_t12policy_500_tEmN6thrust24THRUST_300001_SM_1000_NS8cuda_cub20__uninitialized_fill7functorINS7_10device_ptrI6float2EESC_EEEEvT0_T1__param_0,
	.param .align 8 .b8 _ZN3cub18CUB_300001_SM_10006detail8for_each13static_kernelINS2_12policy_hub_t12policy_500_tEmN6thrust24THRUST_300001_SM_1000_NS8cuda_cub20__uninitialized_fill7functorINS7_10device_ptrI6float2EESC_EEEEvT0_T1__param_1[16]
)
.maxntid 256
{
	.reg .pred 	%p<4>;
	.reg .b32 	%r<5>;
	.reg .b32 	%f<5>;
	.reg .b64 	%rd<16>;

	ld.param.u64 	%rd4, [_ZN3cub18CUB_300001_SM_10006detail8for_each13static_kernelINS2_12policy_hub_t12policy_500_tEmN6thrust24THRUST_300001_SM_1000_NS8cuda_cub20__uninitialized_fill7functorINS7_10device_ptrI6float2EESC_EEEEvT0_T1__param_1];
	ld.param.u64 	%rd5, [_ZN3cub18CUB_300001_SM_10006detail8for_each13static_kernelINS2_12policy_hub_t12policy_500_tEmN6thrust24THRUST_300001_SM_1000_NS8cuda_cub20__uninitialized_fill7functorINS7_10device_ptrI6float2EESC_EEEEvT0_T1__param_0];
	ld.param.v2.f32 	{%f3, %f4}, [_ZN3cub18CUB_300001_SM_10006detail8for_each13static_kernelINS2_12policy_hub_t12policy_500_tEmN6thrust24THRUST_300001_SM_1000_NS8cuda_cub20__uninitialized_fill7functorINS7_10device_ptrI6float2EESC_EEEEvT0_T1__param_1+8];
	mov.u32 	%r2, %ctaid.x;
	mul.wide.u32 	%rd1, %r2, 512;
	sub.s64 	%rd2, %rd5, %rd1;
	setp.lt.u64 	%p1, %rd2, 512;
	@%p1 bra 	$L__BB2_2;
	mov.u32 	%r4, %tid.x;
	cvta.to.global.u64 	%rd11, %rd4;
	cvt.u64.u32 	%rd12, %r4;
	add.s64 	%rd13, %rd1, %rd12;
	shl.b64 	%rd14, %rd13, 3;
	add.s64 	%rd15, %rd11, %rd14;
	st.global.v2.f32 	[%rd15], {%f3, %f4};
	st.global.v2.f32 	[%rd15+2048], {%f3, %f4};
	bra.uni 	$L__BB2_6;
$L__BB2_2:
	cvta.to.global.u64 	%rd6, %rd4;
	mov.u32 	%r1, %tid.x;
	cvt.u64.u32 	%rd7, %r1;
	setp.le.u64 	%p2, %rd2, %rd7;
	add.s64 	%rd8, %rd1, %rd7;
	shl.b64 	%rd9, %rd8, 3;
	add.s64 	%rd3, %rd6, %rd9;
	@%p2 bra 	$L__BB2_4;
	st.global.v2.f32 	[%rd3], {%f3, %f4};
$L__BB2_4:
	add.s32 	%r3, %r1, 256;
	cvt.u64.u32 	%rd10, %r3;
	setp.le.u64 	%p3, %rd2, %rd10;
	@%p3 bra 	$L__BB2_6;
	st.global.v2.f32 	[%rd3+2048], {%f3, %f4};
$L__BB2_6:
	ret;

}
	// .globl	_ZN3cub18CUB_300001_SM_10006detail8for_each13static_kernelINS2_12policy_hub_t12policy_500_tEmN6thrust24THRUST_300001_SM_1000_NS8cuda_cub20__uninitialized_fill7functorINS7_10device_ptrIfEEfEEEEvT0_T1_
.visible .entry _ZN3cub18CUB_300001_SM_10006detail8for_each13static_kernelINS2_12policy_hub_t12policy_500_tEmN6thrust24THRUST_300001_SM_1000_NS8cuda_cub20__uninitialized_fill7functorINS7_10device_ptrIfEEfEEEEvT0_T1_(
	.param .u64 _ZN3cub18CUB_300001_SM_10006detail8for_each13static_kernelINS2_12policy_hub_t12policy_500_tEmN6thrust24THRUST_300001_SM_1000_NS8cuda_cub20__uninitialized_fill7functorINS7_10device_ptrIfEEfEEEEvT0_T1__param_0,
	.param .align 8 .b8 _ZN3cub18CUB_300001_SM_10006detail8for_each13static_kernelINS2_12policy_hub_t12policy_500_tEmN6thrust24THRUST_300001_SM_1000_NS8cuda_cub20__uninitialized_fill7functorINS7_10device_ptrIfEEfEEEEvT0_T1__param_1[16]
)
.maxntid 256
{
	.reg .pred 	%p<4>;
	.reg .b16 	%rs<5>;
	.reg .b32 	%r<10>;
	.reg .b32 	%f<3>;
	.reg .b64 	%rd<16>;

	ld.param.f32 	%f2, [_ZN3cub18CUB_300001_SM_10006detail8for_each13static_kernelINS2_12policy_hub_t12policy_500_tEmN6thrust24THRUST_300001_SM_1000_NS8cuda_cub20__uninitialized_fill7functorINS7_10device_ptrIfEEfEEEEvT0_T1__param_1+8];
	ld.param.u64 	%rd4, [_ZN3cub18CUB_300001_SM_10006detail8for_each13static_kernelINS2_12policy_hub_t12policy_500_tEmN6thrust24THRUST_300001_SM_1000_NS8cuda_cub20__uninitialized_fill7functorINS7_10device_ptrIfEEfEEEEvT0_T1__param_1];
	ld.param.u64 	%rd5, [_ZN3cub18CUB_300001_SM_10006detail8for_each13static_kernelINS2_12policy_hub_t12policy_500_tEmN6thrust24THRUST_300001_SM_1000_NS8cuda_cub20__uninitialized_fill7functorINS7_10device_ptrIfEEfEEEEvT0_T1__param_0];
	mov.u32 	%r7, %ctaid.x;
	mul.wide.u32 	%rd1, %r7, 512;
	sub.s64 	%rd2, %rd5, %rd1;
	setp.lt.u64 	%p1, %rd2, 512;
	@%p1 bra 	$L__BB3_2;
	mov.u32 	%r9, %tid.x;
	cvta.to.global.u64 	%rd11, %rd4;
	cvt.u64.u32 	%rd12, %r9;
	add.s64 	%rd13, %rd1, %rd12;
	shl.b64 	%rd14, %rd13, 2;
	add.s64 	%rd15, %rd11, %rd14;
	st.global.f32 	[%rd15], %f2;
	st.global.f32 	[%rd15+1024], %f2;
	bra.uni 	$L__BB3_6;
$L__BB3_2:
	cvta.to.global.u64 	%rd6, %rd4;
	mov.u32 	%r1, %tid.x;
	cvt.u64.u32 	%rd7, %r1;
	setp.le.u64 	%p2, %rd2, %rd7;
	add.s64 	%rd8, %rd1, %rd7;
	shl.b64 	%rd9, %rd8, 2;
	add.s64 	%rd3, %rd6, %rd9;
	@%p2 bra 	$L__BB3_4;
	st.global.f32 	[%rd3], %f2;
$L__BB3_4:
	add.s32 	%r8, %r1, 256;
	cvt.u64.u32 	%rd10, %r8;
	setp.le.u64 	%p3, %rd2, %rd10;
	@%p3 bra 	$L__BB3_6;
	st.global.f32 	[%rd3+1024], %f2;
$L__BB3_6:
	ret;

}


// ===== COMPILED SASS (sm_100) =====

	.target	sm_100

	.elftype	@"ET_EXEC"


//--------------------- .note.nv.tkinfo           --------------------------
	.section	.note.nv.tkinfo,"",@"SHT_NOTE"
	.sectionflags	@"SHF_NOTE_NV_TKINFO"
	.tkinfo
        /*0018*/ 	.word	0x00000002
        /*0030*/ 	.string	""
        /*0030*/ 	.string	"ptxas"
        /*0030*/ 	.string	"Cuda compilation tools, release 13.0, V13.0.88"
        /*0030*/ 	.string	"Build cuda_13.0.r13.0/compiler.36424714_0"
        /*0030*/ 	.string	"-arch sm_100 -m 64 "



//--------------------- .note.nv.cuinfo           --------------------------
	.section	.note.nv.cuinfo,"",@"SHT_NOTE"
	.sectionflags	@"SHF_NOTE_NV_CUINFO"
        /*0018*/ 	.short	0x0002
        /*001a*/ 	.short	0x0064
        /*001c*/ 	.short	0x0082
	.zero		2


//--------------------- .nv.info                  --------------------------
	.section	.nv.info,"",@"SHT_CUDA_INFO"
	.align	4


	//----- nvinfo : EIATTR_REGCOUNT
	.align		4
        /*0000*/ 	.byte	0x04, 0x2f
        /*0002*/ 	.short	(.L_44 - .L_43)
	.align		4
.L_43:
        /*0004*/ 	.word	index@(_Z15exch_field_calcPfiiifff)
        /*0008*/ 	.word	0x00000004


	//----- nvinfo : EIATTR_FRAME_SIZE
	.align		4
.L_44:
        /*000c*/ 	.byte	0x04, 0x11
        /*000e*/ 	.short	(.L_46 - .L_45)
	.align		4
.L_45:
        /*0010*/ 	.word	index@(_Z15exch_field_calcPfiiifff)
        /*0014*/ 	.word	0x00000000


	//----- nvinfo : EIATTR_REGCOUNT
	.align		4
.L_46:
        /*0018*/ 	.byte	0x04, 0x2f
        /*001a*/ 	.short	(.L_48 - .L_47)
	.align		4
.L_47:
        /*001c*/ 	.word	index@(_ZN3cub18CUB_300001_SM_10006detail11EmptyKernelIvEEvv)
        /*0020*/ 	.word	0x00000004


	//----- nvinfo : EIATTR_FRAME_SIZE
	.align		4
.L_48:
        /*0024*/ 	.byte	0x04, 0x11
        /*0026*/ 	.short	(.L_50 - .L_49)
	.align		4
.L_49:
        /*0028*/ 	.word	index@(_ZN3cub18CUB_300001_SM_10006detail11EmptyKernelIvEEvv)
        /*002c*/ 	.word	0x00000000


	//----- nvinfo : EIATTR_REGCOUNT
	.align		4
.L_50:
        /*0030*/ 	.byte	0x04, 0x2f
        /*0032*/ 	.short	(.L_52 - .L_51)
	.align		4
.L_51:
        /*0034*/ 	.word	index@(_ZN3cub18CUB_300001_SM_10006detail8for_each13static_kernelINS2_12policy_hub_t12policy_500_tEmN6thrust24THRUST_300001_SM_1000_NS8cuda_cub20__uninitialized_fill7functorINS7_10device_ptrI6float2EESC_EEEEvT0_T1_)
        /*0038*/ 	.word	0x00000009


	//----- nvinfo : EIATTR_FRAME_SIZE
	.align		4
.L_52:
        /*003c*/ 	.byte	0x04, 0x11
        /*003e*/ 	.short	(.L_54 - .L_53)
	.align		4
.L_53:
        /*0040*/ 	.word	index@(_ZN3cub18CUB_300001_SM_10006detail8for_each13static_kernelINS2_12policy_hub_t12policy_500_tEmN6thrust24THRUST_300001_SM_1000_NS8cuda_cub20__uninitialized_fill7functorINS7_10device_ptrI6float2EESC_EEEEvT0_T1_)
        /*0044*/ 	.word	0x00000000


	//----- nvinfo : EIATTR_REGCOUNT
	.align		4
.L_54:
        /*0048*/ 	.byte	0x04, 0x2f
        /*004a*/ 	.short	(.L_56 - .L_55)
	.align		4
.L_55:
        /*004c*/ 	.word	index@(_ZN3cub18CUB_300001_SM_10006detail8for_each13static_kernelINS2_12policy_hub_t12policy_500_tEmN6thrust24THRUST_300001_SM_1000_NS8cuda_cub20__uninitialized_fill7functorINS7_10device_ptrIfEEfEEEEvT0_T1_)
        /*0050*/ 	.word	0x00000008


	//----- nvinfo : EIATTR_FRAME_SIZE
	.align		4
.L_56:
        /*0054*/ 	.byte	0x04, 0x11
        /*0056*/ 	.short	(.L_58 - .L_57)
	.align		4
.L_57:
        /*0058*/ 	.word	index@(_ZN3cub18CUB_300001_SM_10006detail8for_each13static_kernelINS2_12policy_hub_t12policy_500_tEmN6thrust24THRUST_300001_SM_1000_NS8cuda_cub20__uninitialized_fill7functorINS7_10device_ptrIfEEfEEEEvT0_T1_)
        /*005c*/ 	.word	0x00000000


	//----- nvinfo : EIATTR_MIN_STACK_SIZE
	.align		4
.L_58:
        /*0060*/ 	.byte	0x04, 0x12
        /*0062*/ 	.short	(.L_60 - .L_59)
	.align		4
.L_59:
        /*0064*/ 	.word	index@(_ZN3cub18CUB_300001_SM_10006detail8for_each13static_kernelINS2_12policy_hub_t12policy_500_tEmN6thrust24THRUST_300001_SM_1000_NS8cuda_cub20__uninitialized_fill7functorINS7_10device_ptrIfEEfEEEEvT0_T1_)
        /*0068*/ 	.word	0x00000000


	//----- nvinfo : EIATTR_MIN_STACK_SIZE
	.align		4
.L_60:
        /*006c*/ 	.byte	0x04, 0x12
        /*006e*/ 	.short	(.L_62 - .L_61)
	.align		4
.L_61:
        /*0070*/ 	.word	index@(_ZN3cub18CUB_300001_SM_10006detail8for_each13static_kernelINS2_12policy_hub_t12policy_500_tEmN6thrust24THRUST_300001_SM_1000_NS8cuda_cub20__uninitialized_fill7functorINS7_10device_ptrI6float2EESC_EEEEvT0_T1_)
        /*0074*/ 	.word	0x00000000


	//----- nvinfo : EIATTR_MIN_STACK_SIZE
	.align		4
.L_62:
        /*0078*/ 	.byte	0x04, 0x12
        /*007a*/ 	.short	(.L_64 - .L_63)
	.align		4
.L_63:
        /*007c*/ 	.word	index@(_ZN3cub18CUB_300001_SM_10006detail11EmptyKernelIvEEvv)
        /*0080*/ 	.word	0x00000000


	//----- nvinfo : EIATTR_MIN_STACK_SIZE
	.align		4
.L_64:
        /*0084*/ 	.byte	0x04, 0x12
        /*0086*/ 	.short	(.L_66 - .L_65)
	.align		4
.L_65:
        /*0088*/ 	.word	index@(_Z15exch_field_calcPfiiifff)
        /*008c*/ 	.word	0x00000000
.L_66:


//--------------------- .nv.compat                --------------------------
	.section	.nv.compat,"",@"SHT_CUDA_COMPAT_INFO"
	.align	4
        /*0000*/ 	.byte	0x02, 0x09, 0x00, 0x00, 0x02, 0x02, 0x01, 0x00, 0x02, 0x05, 0x05, 0x00, 0x03, 0x07, 0x01, 0x01
        /*0010*/ 	.byte	0x02, 0x03, 0x00, 0x00, 0x02, 0x06, 0x01, 0x00, 0x04, 0x0b, 0x08, 0x00, 0x09, 0x00, 0x00, 0x00
        /*0020*/ 	.byte	0x00, 0x00, 0x00, 0x00


//--------------------- .nv.info._ZN3cub18CUB_300001_SM_10006detail8for_each13static_kernelINS2_12policy_hub_t12policy_500_tEmN6thrust24THRUST_300001_SM_1000_NS8cuda_cub20__uninitialized_fill7functorINS7_10device_ptrIfEEfEEEEvT0_T1_ --------------------------
	.section	.nv.info._ZN3cub18CUB_300001_SM_10006detail8for_each13static_kernelINS2_12policy_hub_t12policy_500_tEmN6thrust24THRUST_300001_SM_1000_NS8cuda_cub20__uninitialized_fill7functorINS7_10device_ptrIfEEfEEEEvT0_T1_,"",@"SHT_CUDA_INFO"
	.sectionflags	@""
	.align	4


	//----- nvinfo : EIATTR_CUDA_API_VERSION
	.align		4
        /*0000*/ 	.byte	0x04, 0x37
        /*0002*/ 	.short	(.L_68 - .L_67)
.L_67:
        /*0004*/ 	.word	0x00000082


	//----- nvinfo : EIATTR_KPARAM_INFO
	.align		4
.L_68:
        /*0008*/ 	.byte	0x04, 0x17
        /*000a*/ 	.short	(.L_70 - .L_69)
.L_69:
        /*000c*/ 	.word	0x00000000
        /*0010*/ 	.short	0x0001
        /*0012*/ 	.short	0x0008
        /*0014*/ 	.byte	0x00, 0xf0, 0x41, 0x00


	//----- nvinfo : EIATTR_KPARAM_INFO
	.align		4
.L_70:
        /*0018*/ 	.byte	0x04, 0x17
        /*001a*/ 	.short	(.L_72 - .L_71)
.L_71:
        /*001c*/ 	.word	0x00000000
        /*0020*/ 	.short	0x0000
        /*0022*/ 	.short	0x0000
        /*0024*/ 	.byte	0x00, 0xf0, 0x21, 0x00


	//----- nvinfo : EIATTR_SPARSE_MMA_MASK
	.align		4
.L_72:
        /*0028*/ 	.byte	0x03, 0x50
        /*002a*/ 	.short	0x0000


	//----- nvinfo : EIATTR_MAXREG_COUNT
	.align		4
        /*002c*/ 	.byte	0x03, 0x1b
        /*002e*/ 	.short	0x00ff


	//----- nvinfo : EIATTR_MERCURY_ISA_VERSION
	.align		4
        /*0030*/ 	.byte	0x03, 0x5f
        /*0032*/ 	.short	0x0101


	//----- nvinfo : EIATTR_VRC_CTA_INIT_COUNT
	.align		4
        /*0034*/ 	.byte	0x02, 0x4a
	.zero		1
	.zero		1


	//----- nvinfo : EIATTR_EXIT_INSTR_OFFSETS
	.align		4
        /*0038*/ 	.byte	0x04, 0x1c
        /*003a*/ 	.short	(.L_74 - .L_73)


	//   ....[0]....
.L_73:
        /*003c*/ 	.word	0x00000130


	//   ....[1]....
        /*0040*/ 	.word	0x00000230


	//   ....[2]....
        /*0044*/ 	.word	0x00000260


	//----- nvinfo : EIATTR_MAX_THREADS
	.align		4
.L_74:
        /*0048*/ 	.byte	0x04, 0x05
        /*004a*/ 	.short	(.L_76 - .L_75)
.L_75:
        /*004c*/ 	.word	0x00000100
        /*0050*/ 	.word	0x00000001
        /*0054*/ 	.word	0x00000001


	//----- nvinfo : EIATTR_CBANK_PARAM_SIZE
	.align		4
.L_76:
        /*0058*/ 	.byte	0x03, 0x19
        /*005a*/ 	.short	0x0018


	//----- nvinfo : EIATTR_PARAM_CBANK
	.align		4
        /*005c*/ 	.byte	0x04, 0x0a
        /*005e*/ 	.short	(.L_78 - .L_77)
	.align		4
.L_77:
        /*0060*/ 	.word	index@(.nv.constant0._ZN3cub18CUB_300001_SM_10006detail8for_each13static_kernelINS2_12policy_hub_t12policy_500_tEmN6thrust24THRUST_300001_SM_1000_NS8cuda_cub20__uninitialized_fill7functorINS7_10device_ptrIfEEfEEEEvT0_T1_)
        /*0064*/ 	.short	0x0380
        /*0066*/ 	.short	0x0018


	//----- nvinfo : EIATTR_SW_WAR
	.align		4
.L_78:
        /*0068*/ 	.byte	0x04, 0x36
        /*006a*/ 	.short	(.L_80 - .L_79)
.L_79:
        /*006c*/ 	.word	0x00000008
.L_80:


//--------------------- .nv.info._ZN3cub18CUB_300001_SM_10006detail8for_each13static_kernelINS2_12policy_hub_t12policy_500_tEmN6thrust24THRUST_300001_SM_1000_NS8cuda_cub20__uninitialized_fill7functorINS7_10device_ptrI6float2EESC_EEEEvT0_T1_ --------------------------
	.section	.nv.info._ZN3cub18CUB_300001_SM_10006detail8for_each13static_kernelINS2_12policy_hub_t12policy_500_tEmN6thrust24THRUST_300001_SM_1000_NS8cuda_cub20__uninitialized_fill7functorINS7_10device_ptrI6float2EESC_EEEEvT0_T1_,"",@"SHT_CUDA_INFO"
	.sectionflags	@""
	.align	4


	//----- nvinfo : EIATTR_CUDA_API_VERSION
	.align		4
        /*0000*/ 	.byte	0x04, 0x37
        /*0002*/ 	.short	(.L_82 - .L_81)
.L_81:
        /*0004*/ 	.word	0x00000082


	//----- nvinfo : EIATTR_KPARAM_INFO
	.align		4
.L_82:
        /*0008*/ 	.byte	0x04, 0x17
        /*000a*/ 	.short	(.L_84 - .L_83)
.L_83:
        /*000c*/ 	.word	0x00000000
        /*0010*/ 	.short	0x0001
        /*0012*/ 	.short	0x0008
        /*0014*/ 	.byte	0x00, 0xf0, 0x41, 0x00


	//----- nvinfo : EIATTR_KPARAM_INFO
	.align		4
.L_84:
        /*0018*/ 	.byte	0x04, 0x17
        /*001a*/ 	.short	(.L_86 - .L_85)
.L_85:
        /*001c*/ 	.word	0x00000000
        /*0020*/ 	.short	0x0000
        /*0022*/ 	.short	0x0000
        /*0024*/ 	.byte	0x00, 0xf0, 0x21, 0x00


	//----- nvinfo : EIATTR_SPARSE_MMA_MASK
	.align		4
.L_86:
        /*0028*/ 	.byte	0x03, 0x50
        /*002a*/ 	.short	0x0000


	//----- nvinfo : EIATTR_MAXREG_COUNT
	.align		4
        /*002c*/ 	.byte	0x03, 0x1b
        /*002e*/ 	.short	0x00ff


	//----- nvinfo : EIATTR_MERCURY_ISA_VERSION
	.align		4
        /*0030*/ 	.byte	0x03, 0x5f
        /*0032*/ 	.short	0x0101


	//----- nvinfo : EIATTR_VRC_CTA_INIT_COUNT
	.align		4
        /*0034*/ 	.byte	0x02, 0x4a
	.zero		1
	.zero		1


	//----- nvinfo : EIATTR_EXIT_INSTR_OFFSETS
	.align		4
        /*0038*/ 	.byte	0x04, 0x1c
        /*003a*/ 	.short	(.L_88 - .L_87)


	//   ....[0]....
.L_87:
        /*003c*/ 	.word	0x00000130


	//   ....[1]....
        /*0040*/ 	.word	0x00000230


	//   ....[2]....
        /*0044*/ 	.word	0x00000260


	//----- nvinfo : EIATTR_MAX_THREADS
	.align		4
.L_88:
        /*0048*/ 	.byte	0x04, 0x05
        /*004a*/ 	.short	(.L_90 - .L_89)
.L_89:
        /*004c*/ 	.word	0x00000100
        /*0050*/ 	.word	0x00000001
        /*0054*/ 	.word	0x00000001


	//----- nvinfo : EIATTR_CBANK_PARAM_SIZE
	.align		4
.L_90:
        /*0058*/ 	.byte	0x03, 0x19
        /*005a*/ 	.short	0x0018


	//----- nvinfo : EIATTR_PARAM_CBANK
	.align		4
        /*005c*/ 	.byte	0x04, 0x0a
        /*005e*/ 	.short	(.L_92 - .L_91)
	.align		4
.L_91:
        /*0060*/ 	.word	index@(.nv.constant0._ZN3cub18CUB_300001_SM_10006detail8for_each13static_kernelINS2_12policy_hub_t12policy_500_tEmN6thrust24THRUST_300001_SM_1000_NS8cuda_cub20__uninitialized_fill7functorINS7_10device_ptrI6float2EESC_EEEEvT0_T1_)
        /*0064*/ 	.short	0x0380
        /*0066*/ 	.short	0x0018


	//----- nvinfo : EIATTR_SW_WAR
	.align		4
.L_92:
        /*0068*/ 	.byte	0x04, 0x36
        /*006a*/ 	.short	(.L_94 - .L_93)
.L_93:
        /*006c*/ 	.word	0x00000008
.L_94:


//--------------------- .nv.info._ZN3cub18CUB_300001_SM_10006detail11EmptyKernelIvEEvv --------------------------
	.section	.nv.info._ZN3cub18CUB_300001_SM_10006detail11EmptyKernelIvEEvv,"",@"SHT_CUDA_INFO"
	.sectionflags	@""
	.align	4


	//----- nvinfo : EIATTR_CUDA_API_VERSION
	.align		4
        /*0000*/ 	.byte	0x04, 0x37
        /*0002*/ 	.short	(.L_96 - .L_95)
.L_95:
        /*0004*/ 	.word	0x00000082


	//----- nvinfo : EIATTR_SPARSE_MMA_MASK
	.align		4
.L_96:
        /*0008*/ 	.byte	0x03, 0x50
        /*000a*/ 	.short	0x0000


	//----- nvinfo : EIATTR_MAXREG_COUNT
	.align		4
        /*000c*/ 	.byte	0x03, 0x1b
        /*000e*/ 	.short	0x00ff


	//----- nvinfo : EIATTR_MERCURY_ISA_VERSION
	.align		4
        /*0010*/ 	.byte	0x03, 0x5f
        /*0012*/ 	.short	0x0101


	//----- nvinfo : EIATTR_VRC_CTA_INIT_COUNT
	.align		4
        /*0014*/ 	.byte	0x02, 0x4a
	.zero		1
	.zero		1


	//----- nvinfo : EIATTR_EXIT_INSTR_OFFSETS
	.align		4
        /*0018*/ 	.byte	0x04, 0x1c
        /*001a*/ 	.short	(.L_98 - .L_97)


	//   ....[0]....
.L_97:
        /*001c*/ 	.word	0x00000010


	//----- nvinfo : EIATTR_SW_WAR
	.align		4
.L_98:
        /*0020*/ 	.byte	0x04, 0x36
        /*0022*/ 	.short	(.L_100 - .L_99)
.L_99:
        /*0024*/ 	.word	0x00000008
.L_100:


//--------------------- .nv.info._Z15exch_field_calcPfiiifff --------------------------
	.section	.nv.info._Z15exch_field_calcPfiiifff,"",@"SHT_CUDA_INFO"
	.sectionflags	@""
	.align	4


	//----- nvinfo : EIATTR_CUDA_API_VERSION
	.align		4
        /*0000*/ 	.byte	0x04, 0x37
        /*0002*/ 	.short	(.L_102 - .L_101)
.L_101:
        /*0004*/ 	.word	0x00000082


	//----- nvinfo : EIATTR_KPARAM_INFO
	.align		4
.L_102:
        /*0008*/ 	.byte	0x04, 0x17
        /*000a*/ 	.short	(.L_104 - .L_103)
.L_103:
        /*000c*/ 	.word	0x00000000
        /*0010*/ 	.short	0x0006
        /*0012*/ 	.short	0x001c
        /*0014*/ 	.byte	0x00, 0xf0, 0x11, 0x00


	//----- nvinfo : EIATTR_KPARAM_INFO
	.align		4
.L_104:
        /*0018*/ 	.byte	0x04, 0x17
        /*001a*/ 	.short	(.L_106 - .L_105)
.L_105:
        /*001c*/ 	.word	0x00000000
        /*0020*/ 	.short	0x0005
        /*0022*/ 	.short	0x0018
        /*0024*/ 	.byte	0x00, 0xf0, 0x11, 0x00


	//----- nvinfo : EIATTR_KPARAM_INFO
	.align		4
.L_106:
        /*0028*/ 	.byte	0x04, 0x17
        /*002a*/ 	.short	(.L_108 - .L_107)
.L_107:
        /*002c*/ 	.word	0x00000000
        /*0030*/ 	.short	0x0004
        /*0032*/ 	.short	0x0014
        /*0034*/ 	.byte	0x00, 0xf0, 0x11, 0x00


	//----- nvinfo : EIATTR_KPARAM_INFO
	.align		4
.L_108:
        /*0038*/ 	.byte	0x04, 0x17
        /*003a*/ 	.short	(.L_110 - .L_109)
.L_109:
        /*003c*/ 	.word	0x00000000
        /*0040*/ 	.short	0x0003
        /*0042*/ 	.short	0x0010
        /*0044*/ 	.byte	0x00, 0xf0, 0x11, 0x00


	//----- nvinfo : EIATTR_KPARAM_INFO
	.align		4
.L_110:
        /*0048*/ 	.byte	0x04, 0x17
        /*004a*/ 	.short	(.L_112 - .L_111)
.L_111:
        /*004c*/ 	.word	0x00000000
        /*0050*/ 	.short	0x0002
        /*0052*/ 	.short	0x000c
        /*0054*/ 	.byte	0x00, 0xf0, 0x11, 0x00


	//----- nvinfo : EIATTR_KPARAM_INFO
	.align		4
.L_112:
        /*0058*/ 	.byte	0x04, 0x17
        /*005a*/ 	.short	(.L_114 - .L_113)
.L_113:
        /*005c*/ 	.word	0x00000000
        /*0060*/ 	.short	0x0001
        /*0062*/ 	.short	0x0008
        /*0064*/ 	.byte	0x00, 0xf0, 0x11, 0x00


	//----- nvinfo : EIATTR_KPARAM_INFO
	.align		4
.L_114:
        /*0068*/ 	.byte	0x04, 0x17
        /*006a*/ 	.short	(.L_116 - .L_115)
.L_115:
        /*006c*/ 	.word	0x00000000
        /*0070*/ 	.short	0x0000
        /*0072*/ 	.short	0x0000
        /*0074*/ 	.byte	0x00, 0xf5, 0x21, 0x00


	//----- nvinfo : EIATTR_SPARSE_MMA_MASK
	.align		4
.L_116:
        /*0078*/ 	.byte	0x03, 0x50
        /*007a*/ 	.short	0x0000


	//----- nvinfo : EIATTR_MAXREG_COUNT
	.align		4
        /*007c*/ 	.byte	0x03, 0x1b
        /*007e*/ 	.short	0x00ff


	//----- nvinfo : EIATTR_MERCURY_ISA_VERSION
	.align		4
        /*0080*/ 	.byte	0x03, 0x5f
        /*0082*/ 	.short	0x0101


	//----- nvinfo : EIATTR_VRC_CTA_INIT_COUNT
	.align		4
        /*0084*/ 	.byte	0x02, 0x4a
	.zero		1
	.zero		1


	//----- nvinfo : EIATTR_EXIT_INSTR_OFFSETS
	.align		4
        /*0088*/ 	.byte	0x04, 0x1c
        /*008a*/ 	.short	(.L_118 - .L_117)


	//   ....[0]....
.L_117:
        /*008c*/ 	.word	0x00000010


	//----- nvinfo : EIATTR_CBANK_PARAM_SIZE
	.align		4
.L_118:
        /*0090*/ 	.byte	0x03, 0x19
        /*0092*/ 	.short	0x0020


	//----- nvinfo : EIATTR_PARAM_CBANK
	.align		4
        /*0094*/ 	.byte	0x04, 0x0a
        /*0096*/ 	.short	(.L_120 - .L_119)
	.align		4
.L_119:
        /*0098*/ 	.word	index@(.nv.constant0._Z15exch_field_calcPfiiifff)
        /*009c*/ 	.short	0x0380
        /*009e*/ 	.short	0x0020


	//----- nvinfo : EIATTR_SW_WAR
	.align		4
.L_120:
        /*00a0*/ 	.byte	0x04, 0x36
        /*00a2*/ 	.short	(.L_122 - .L_121)
.L_121:
        /*00a4*/ 	.word	0x00000008
.L_122:


//--------------------- .nv.callgraph             --------------------------
	.section	.nv.callgraph,"",@"SHT_CUDA_CALLGRAPH"
	.align	4
	.sectionentsize	8
	.align		4
        /*0000*/ 	.word	0x00000000
	.align		4
        /*0004*/ 	.word	0xffffffff
	.align		4
        /*0008*/ 	.word	0x00000000
	.align		4
        /*000c*/ 	.word	0xfffffffe
	.align		4
        /*0010*/ 	.word	0x00000000
	.align		4
        /*0014*/ 	.word	0xfffffffd
	.align		4
        /*0018*/ 	.word	0x00000000
	.align		4
        /*001c*/ 	.word	0xfffffffc


//--------------------- .nv.constant4             --------------------------
	.section	.nv.constant4,"a",@progbits
	.align	8
	.align		8
.nv.constant4:
        /*0000*/ 	.dword	_ZN34_INTERNAL_c1b2d59c_4_k_cu_f0d70f804cuda3std3__45__cpo5beginE
	.align		8
        /*0008*/ 	.dword	_ZN34_INTERNAL_c1b2d59c_4_k_cu_f0d70f804cuda3std3__45__cpo3endE
	.align		8
        /*0010*/ 	.dword	_ZN34_INTERNAL_c1b2d59c_4_k_cu_f0d70f804cuda3std3__45__cpo6cbeginE
	.align		8
        /*0018*/ 	.dword	_ZN34_INTERNAL_c1b2d59c_4_k_cu_f0d70f804cuda3std3__45__cpo4cendE
	.align		8
        /*0020*/ 	.dword	_ZN34_INTERNAL_c1b2d59c_4_k_cu_f0d70f804cuda3std3__45__cpo6rbeginE
	.align		8
        /*0028*/ 	.dword	_ZN34_INTERNAL_c1b2d59c_4_k_cu_f0d70f804cuda3std3__45__cpo4rendE
	.align		8
        /*0030*/ 	.dword	_ZN34_INTERNAL_c1b2d59c_4_k_cu_f0d70f804cuda3std3__45__cpo7crbeginE
	.align		8
        /*0038*/ 	.dword	_ZN34_INTERNAL_c1b2d59c_4_k_cu_f0d70f804cuda3std3__45__cpo5crendE
	.align		8
        /*0040*/ 	.dword	_ZN34_INTERNAL_c1b2d59c_4_k_cu_f0d70f804cuda3std3__436_GLOBAL__N__c1b2d59c_4_k_cu_f0d70f806ignoreE
	.align		8
        /*0048*/ 	.dword	_ZN34_INTERNAL_c1b2d59c_4_k_cu_f0d70f804cuda3std3__419piecewise_constructE
	.align		8
        /*0050*/ 	.dword	_ZN34_INTERNAL_c1b2d59c_4_k_cu_f0d70f804cuda3std3__48in_placeE
	.align		8
        /*0058*/ 	.dword	_ZN34_INTERNAL_c1b2d59c_4_k_cu_f0d70f804cuda3std3__420unreachable_sentinelE
	.align		8
        /*0060*/ 	.dword	_ZN34_INTERNAL_c1b2d59c_4_k_cu_f0d70f804cuda3std3__47nulloptE
	.align		8
        /*0068*/ 	.dword	_ZN34_INTERNAL_c1b2d59c_4_k_cu_f0d70f804cuda3std3__48unexpectE
	.align		8
        /*0070*/ 	.dword	_ZN34_INTERNAL_c1b2d59c_4_k_cu_f0d70f804cuda3std6ranges3__45__cpo4swapE
	.align		8
        /*0078*/ 	.dword	_ZN34_INTERNAL_c1b2d59c_4_k_cu_f0d70f804cuda3std6ranges3__45__cpo9iter_moveE
	.align		8
        /*0080*/ 	.dword	_ZN34_INTERNAL_c1b2d59c_4_k_cu_f0d70f804cuda3std6ranges3__45__cpo5beginE
	.align		8
        /*0088*/ 	.dword	_ZN34_INTERNAL_c1b2d59c_4_k_cu_f0d70f804cuda3std6ranges3__45__cpo3endE
	.align		8
        /*0090*/ 	.dword	_ZN34_INTERNAL_c1b2d59c_4_k_cu_f0d70f804cuda3std6ranges3__45__cpo6cbeginE
	.align		8
        /*0098*/ 	.dword	_ZN34_INTERNAL_c1b2d59c_4_k_cu_f0d70f804cuda3std6ranges3__45__cpo4cendE
	.align		8
        /*00a0*/ 	.dword	_ZN34_INTERNAL_c1b2d59c_4_k_cu_f0d70f804cuda3std6ranges3__45__cpo7advanceE
	.align		8
        /*00a8*/ 	.dword	_ZN34_INTERNAL_c1b2d59c_4_k_cu_f0d70f804cuda3std6ranges3__45__cpo9iter_swapE
	.align		8
        /*00b0*/ 	.dword	_ZN34_INTERNAL_c1b2d59c_4_k_cu_f0d70f804cuda3std6ranges3__45__cpo4nextE
	.align		8
        /*00b8*/ 	.dword	_ZN34_INTERNAL_c1b2d59c_4_k_cu_f0d70f804cuda3std6ranges3__45__cpo4prevE
	.align		8
        /*00c0*/ 	.dword	_ZN34_INTERNAL_c1b2d59c_4_k_cu_f0d70f804cuda3std6ranges3__45__cpo4dataE
	.align		8
        /*00c8*/ 	.dword	_ZN34_INTERNAL_c1b2d59c_4_k_cu_f0d70f804cuda3std6ranges3__45__cpo5cdataE
	.align		8
        /*00d0*/ 	.dword	_ZN34_INTERNAL_c1b2d59c_4_k_cu_f0d70f804cuda3std6ranges3__45__cpo4sizeE
	.align		8
        /*00d8*/ 	.dword	_ZN34_INTERNAL_c1b2d59c_4_k_cu_f0d70f804cuda3std6ranges3__45__cpo5ssizeE
	.align		8
        /*00e0*/ 	.dword	_ZN34_INTERNAL_c1b2d59c_4_k_cu_f0d70f804cuda3std6ranges3__45__cpo8distanceE
	.align		8
        /*00e8*/ 	.dword	_ZN34_INTERNAL_c1b2d59c_4_k_cu_f0d70f806thrust24THRUST_300001_SM_1000_NS8cuda_cub3parE
	.align		8
        /*00f0*/ 	.dword	_ZN34_INTERNAL_c1b2d59c_4_k_cu_f0d70f806thrust24THRUST_300001_SM_1000_NS8cuda_cub10par_nosyncE
	.align		8
        /*00f8*/ 	.dword	_ZN34_INTERNAL_c1b2d59c_4_k_cu_f0d70f806thrust24THRUST_300001_SM_1000_NS6system6detail10sequential3seqE
	.align		8
        /*0100*/ 	.dword	_ZN34_INTERNAL_c1b2d59c_4_k_cu_f0d70f806thrust24THRUST_300001_SM_1000_NS12placeholders2_1E
	.align		8
        /*0108*/ 	.dword	_ZN34_INTERNAL_c1b2d59c_4_k_cu_f0d70f806thrust24THRUST_300001_SM_1000_NS12placeholders2_2E
	.align		8
        /*0110*/ 	.dword	_ZN34_INTERNAL_c1b2d59c_4_k_cu_f0d70f806thrust24THRUST_300001_SM_1000_NS12placeholders2_3E
	.align		8
        /*0118*/ 	.dword	_ZN34_INTERNAL_c1b2d59c_4_k_cu_f0d70f806thrust24THRUST_300001_SM_1000_NS12placeholders2_4E
	.align		8
        /*0120*/ 	.dword	_ZN34_INTERNAL_c1b2d59c_4_k_cu_f0d70f806thrust24THRUST_300001_SM_1000_NS12placeholders2_5E
	.align		8
        /*0128*/ 	.dword	_ZN34_INTERNAL_c1b2d59c_4_k_cu_f0d70f806thrust24THRUST_300001_SM_1000_NS12placeholders2_6E
	.align		8
        /*0130*/ 	.dword	_ZN34_INTERNAL_c1b2d59c_4_k_cu_f0d70f806thrust24THRUST_300001_SM_1000_NS12placeholders2_7E
	.align		8
        /*0138*/ 	.dword	_ZN34_INTERNAL_c1b2d59c_4_k_cu_f0d70f806thrust24THRUST_300001_SM_1000_NS12placeholders2_8E
	.align		8
        /*0140*/ 	.dword	_ZN34_INTERNAL_c1b2d59c_4_k_cu_f0d70f806thrust24THRUST_300001_SM_1000_NS12placeholders2_9E
	.align		8
        /*0148*/ 	.dword	_ZN34_INTERNAL_c1b2d59c_4_k_cu_f0d70f806thrust24THRUST_300001_SM_1000_NS12placeholders3_10E
	.align		8
        /*0150*/ 	.dword	_ZN34_INTERNAL_c1b2d59c_4_k_cu_f0d70f806thrust24THRUST_300001_SM_1000_NS3seqE


//--------------------- .text._ZN3cub18CUB_300001_SM_10006detail8for_each13static_kernelINS2_12policy_hub_t12policy_500_tEmN6thrust24THRUST_300001_SM_1000_NS8cuda_cub20__uninitialized_fill7functorINS7_10device_ptrIfEEfEEEEvT0_T1_ --------------------------
	.section	.text._ZN3cub18CUB_300001_SM_10006detail8for_each13static_kernelINS2_12policy_hub_t12policy_500_tEmN6thrust24THRUST_300001_SM_1000_NS8cuda_cub20__uninitialized_fill7functorINS7_10device_ptrIfEEfEEEEvT0_T1_,"ax",@progbits
	.align	128
        .global         _ZN3cub18CUB_300001_SM_10006detail8for_each13static_kernelINS2_12policy_hub_t12policy_500_tEmN6thrust24THRUST_300001_SM_1000_NS8cuda_cub20__uninitialized_fill7functorINS7_10device_ptrIfEEfEEEEvT0_T1_
        .type           _ZN3cub18CUB_300001_SM_10006detail8for_each13static_kernelINS2_12policy_hub_t12policy_500_tEmN6thrust24THRUST_300001_SM_1000_NS8cuda_cub20__uninitialized_fill7functorINS7_10device_ptrIfEEfEEEEvT0_T1_,@function
        .size           _ZN3cub18CUB_300001_SM_10006detail8for_each13static_kernelINS2_12policy_hub_t12policy_500_tEmN6thrust24THRUST_300001_SM_1000_NS8cuda_cub20__uninitialized_fill7functorINS7_10device_ptrIfEEfEEEEvT0_T1_,(.L_x_6 - _ZN3cub18CUB_300001_SM_10006detail8for_each13static_kernelINS2_12policy_hub_t12policy_500_tEmN6thrust24THRUST_300001_SM_1000_NS8cuda_cub20__uninitialized_fill7functorINS7_10device_ptrIfEEfEEEEvT0_T1_)
        .other          _ZN3cub18CUB_300001_SM_10006detail8for_each13static_kernelINS2_12policy_hub_t12policy_500_tEmN6thrust24THRUST_300001_SM_1000_NS8cuda_cub20__uninitialized_fill7functorINS7_10device_ptrIfEEfEEEEvT0_T1_,@"STO_CUDA_ENTRY STV_DEFAULT"
_ZN3cub18CUB_300001_SM_10006detail8for_each13static_kernelINS2_12policy_hub_t12policy_500_tEmN6thrust24THRUST_300001_SM_1000_NS8cuda_cub20__uninitialized_fill7functorINS7_10device_ptrIfEEfEEEEvT0_T1_:
.text._ZN3cub18CUB_300001_SM_10006detail8for_each13static_kernelINS2_12policy_hub_t12policy_500_tEmN6thrust24THRUST_300001_SM_1000_NS8cuda_cub20__uninitialized_fill7functorINS7_10device_ptrIfEEfEEEEvT0_T1_:
[----:B------:R-:W-:Y:S08]  /*0000*/  LDC R1, c[0x0][0x37c] ;  /* 0x0000df00ff017b82 */ /* 0x000ff00000000800 */
[----:B------:R-:W0:Y:S01]  /*0010*/  S2UR UR4, SR_CTAID.X ;  /* 0x00000000000479c3 */ /* 0x000e220000002500 */
[----:B------:R-:W1:Y:S01]  /*0020*/  LDCU.64 UR6, c[0x0][0x380] ;  /* 0x00007000ff0677ac */ /* 0x000e620008000a00 */
[----:B------:R-:W2:Y:S01]  /*0030*/  LDCU.64 UR8, c[0x0][0x358] ;  /* 0x00006b00ff0877ac */ /* 0x000ea20008000a00 */
[----:B0-----:R-:W-:-:S04]  /*0040*/  UIMAD.WIDE.U32 UR4, UR4, 0x200, URZ ;  /* 0x00000200040478a5 */ /* 0x001fc8000f8e00ff */
[----:B-1----:R-:W-:-:S04]  /*0050*/  UIADD3 UR6, UP0, UPT, -UR4, UR6, URZ ;  /* 0x0000000604067290 */ /* 0x002fc8000ff1e1ff */
[----:B------:R-:W-:Y:S02]  /*0060*/  UIADD3.X UR7, UPT, UPT, ~UR5, UR7, URZ, UP0, !UPT ;  /* 0x0000000705077290 */ /* 0x000fe400087fe5ff */
[----:B------:R-:W-:-:S04]  /*0070*/  UISETP.GE.U32.AND UP0, UPT, UR6, 0x200, UPT ;  /* 0x000002000600788c */ /* 0x000fc8000bf06070 */
[----:B------:R-:W-:-:S09]  /*0080*/  UISETP.GE.U32.AND.EX UP0, UPT, UR7, URZ, UPT, UP0 ;  /* 0x000000ff0700728c */ /* 0x000fd2000bf06100 */
[----:B--2---:R-:W-:Y:S05]  /*0090*/  BRA.U !UP0, `(.L_x_0) ;  /* 0x0000000108287547 */ /* 0x004fea000b800000 */
[----:B------:R-:W0:Y:S01]  /*00a0*/  S2R R0, SR_TID.X ;  /* 0x0000000000007919 */ /* 0x000e220000002100 */
[----:B------:R-:W1:Y:S01]  /*00b0*/  LDCU.64 UR6, c[0x0][0x388] ;  /* 0x00007100ff0677ac */ /* 0x000e620008000a00 */
[----:B------:R-:W2:Y:S01]  /*00c0*/  LDC R5, c[0x0][0x390] ;  /* 0x0000e400ff057b82 */ /* 0x000ea20000000800 */
[----:B0-----:R-:W-:-:S05]  /*00d0*/  IADD3 R0, P0, PT, R0, UR4, RZ ;  /* 0x0000000400007c10 */ /* 0x001fca000ff1e0ff */
[----:B------:R-:W-:Y:S01]  /*00e0*/  IMAD.X R3, RZ, RZ, UR5, P0 ;  /* 0x00000005ff037e24 */ /* 0x000fe200080e06ff */
[----:B-1----:R-:W-:-:S04]  /*00f0*/  LEA R2, P0, R0, UR6, 0x2 ;  /* 0x0000000600027c11 */ /* 0x002fc8000f8010ff */
[----:B------:R-:W-:-:S05]  /*0100*/  LEA.HI.X R3, R0, UR7, R3, 0x2, P0 ;  /* 0x0000000700037c11 */ /* 0x000fca00080f1403 */
[----:B--2---:R-:W-:Y:S04]  /*0110*/  STG.E desc[UR8][R2.64], R5 ;  /* 0x0000000502007986 */ /* 0x004fe8000c101908 */
[----:B------:R-:W-:Y:S01]  /*0120*/  STG.E desc[UR8][R2.64+0x400], R5 ;  /* 0x0004000502007986 */ /* 0x000fe2000c101908 */
[----:B------:R-:W-:Y:S05]  /*0130*/  EXIT ;  /* 0x000000000000794d */ /* 0x000fea0003800000 */
.L_x_0:
[----:B------:R-:W0:Y:S01]  /*0140*/  S2R R0, SR_TID.X ;  /* 0x0000000000007919 */ /* 0x000e220000002100 */
[----:B------:R-:W-:Y:S01]  /*0150*/  IMAD.U32 R2, RZ, RZ, UR7 ;  /* 0x00000007ff027e24 */ /* 0x000fe2000f8e00ff */
[----:B------:R-:W1:Y:S01]  /*0160*/  LDCU.64 UR10, c[0x0][0x388] ;  /* 0x00007100ff0a77ac */ /* 0x000e620008000a00 */
[----:B------:R-:W-:Y:S01]  /*0170*/  IMAD.U32 R4, RZ, RZ, UR7 ;  /* 0x00000007ff047e24 */ /* 0x000fe2000f8e00ff */
[----:B0-----:R-:W-:-:S04]  /*0180*/  ISETP.LT.U32.AND P0, PT, R0, UR6, PT ;  /* 0x0000000600007c0c */ /* 0x001fc8000bf01070 */
[----:B------:R-:W-:Y:S01]  /*0190*/  ISETP.GT.U32.AND.EX P0, PT, R2, RZ, PT, P0 ;  /* 0x000000ff0200720c */ /* 0x000fe20003f04100 */
[C---:B------:R-:W-:Y:S01]  /*01a0*/  VIADD R2, R0.reuse, 0x100 ;  /* 0x0000010000027836 */ /* 0x040fe20000000000 */
[----:B------:R-:W-:-:S04]  /*01b0*/  IADD3 R0, P2, PT, R0, UR4, RZ ;  /* 0x0000000400007c10 */ /* 0x000fc8000ff5e0ff */
[----:B------:R-:W-:Y:S01]  /*01c0*/  ISETP.LT.U32.AND P1, PT, R2, UR6, PT ;  /* 0x0000000602007c0c */ /* 0x000fe2000bf21070 */
[----:B------:R-:W-:Y:S01]  /*01d0*/  IMAD.X R3, RZ, RZ, UR5, P2 ;  /* 0x00000005ff037e24 */ /* 0x000fe200090e06ff */
[----:B-1----:R-:W-:Y:S02]  /*01e0*/  LEA R2, P2, R0, UR10, 0x2 ;  /* 0x0000000a00027c11 */ /* 0x002fe4000f8410ff */
[----:B------:R-:W-:Y:S02]  /*01f0*/  ISETP.GT.U32.AND.EX P1, PT, R4, RZ, PT, P1 ;  /* 0x000000ff0400720c */ /* 0x000fe40003f24110 */
[----:B------:R-:W-:Y:S01]  /*0200*/  LEA.HI.X R3, R0, UR11, R3, 0x2, P2 ;  /* 0x0000000b00037c11 */ /* 0x000fe200090f1403 */
[----:B------:R-:W0:Y:S04]  /*0210*/  @P0 LDC R5, c[0x0][0x390] ;  /* 0x0000e400ff050b82 */ /* 0x000e280000000800 */
[----:B0-----:R0:W-:Y:S06]  /*0220*/  @P0 STG.E desc[UR8][R2.64], R5 ;  /* 0x0000000502000986 */ /* 0x0011ec000c101908 */
[----:B------:R-:W-:Y:S05]  /*0230*/  @!P1 EXIT ;  /* 0x000000000000994d */ /* 0x000fea0003800000 */
[----:B0-----:R-:W0:Y:S02]  /*0240*/  LDC R5, c[0x0][0x390] ;  /* 0x0000e400ff057b82 */ /* 0x001e240000000800 */
[----:B0-----:R-:W-:Y:S01]  /*0250*/  STG.E desc[UR8][R2.64+0x400], R5 ;  /* 0x0004000502007986 */ /* 0x001fe2000c101908 */
[----:B------:R-:W-:Y:S05]  /*0260*/  EXIT ;  /* 0x000000000000794d */ /* 0x000fea0003800000 */
.L_x_1:
[----:B------:R-:W-:-:S00]  /*0270*/  BRA `(.L_x_1) ;  /* 0xfffffffc00fc7947 */ /* 0x000fc0000383ffff */
[----:B------:R-:W-:-:S00]  /*0280*/  NOP ;  /* 0x0000000000007918 */ /* 0x000fc00000000000 */
[----:B------:R-:W-:-:S00]  /*0290*/  NOP ;  /* 0x0000000000007918 */ /* 0x000fc00000000000 */
[----:B------:R-:W-:-:S00]  /*02a0*/  NOP ;  /* 0x0000000000007918 */ /* 0x000fc00000000000 */
[----:B------:R-:W-:-:S00]  /*02b0*/  NOP ;  /* 0x0000000000007918 */ /* 0x000fc00000000000 */
[----:B------:R-:W-:-:S00]  /*02c0*/  NOP ;  /* 0x0000000000007918 */ /* 0x000fc00000000000 */
[----:B------:R-:W-:-:S00]  /*02d0*/  NOP ;  /* 0x0000000000007918 */ /* 0x000fc00000000000 */
[----:B------:R-:W-:-:S00]  /*02e0*/  NOP ;  /* 0x0000000000007918 */ /* 0x000fc00000000000 */
[----:B------:R-:W-:-:S00]  /*02f0*/  NOP ;  /* 0x0000000000007918 */ /* 0x000fc00000000000 */
.L_x_6:


//--------------------- .text._ZN3cub18CUB_300001_SM_10006detail8for_each13static_kernelINS2_12policy_hub_t12policy_500_tEmN6thrust24THRUST_300001_SM_1000_NS8cuda_cub20__uninitialized_fill7functorINS7_10device_ptrI6float2EESC_EEEEvT0_T1_ --------------------------
	.section	.text._ZN3cub18CUB_300001_SM_10006detail8for_each13static_kernelINS2_12policy_hub_t12policy_500_tEmN6thrust24THRUST_300001_SM_1000_NS8cuda_cub20__uninitialized_fill7functorINS7_10device_ptrI6float2EESC_EEEEvT0_T1_,"ax",@progbits
	.align	128
        .global         _ZN3cub18CUB_300001_SM_10006detail8for_each13static_kernelINS2_12policy_hub_t12policy_500_tEmN6thrust24THRUST_300001_SM_1000_NS8cuda_cub20__uninitialized_fill7functorINS7_10device_ptrI6float2EESC_EEEEvT0_T1_
        .type           _ZN3cub18CUB_300001_SM_10006detail8for_each13static_kernelINS2_12policy_hub_t12policy_500_tEmN6thrust24THRUST_300001_SM_1000_NS8cuda_cub20__uninitialized_fill7functorINS7_10device_ptrI6float2EESC_EEEEvT0_T1_,@function
        .size           _ZN3cub18CUB_300001_SM_10006detail8for_each13static_kernelINS2_12policy_hub_t12policy_500_tEmN6thrust24THRUST_300001_SM_1000_NS8cuda_cub20__uninitialized_fill7functorINS7_10device_ptrI6float2EESC_EEEEvT0_T1_,(.L_x_7 - _ZN3cub18CUB_300001_SM_10006detail8for_each13static_kernelINS2_12policy_hub_t12policy_500_tEmN6thrust24THRUST_300001_SM_1000_NS8cuda_cub20__uninitialized_fill7functorINS7_10device_ptrI6float2EESC_EEEEvT0_T1_)
        .other          _ZN3cub18CUB_300001_SM_10006detail8for_each13static_kernelINS2_12policy_hub_t12policy_500_tEmN6thrust24THRUST_300001_SM_1000_NS8cuda_cub20__uninitialized_fill7functorINS7_10device_ptrI6float2EESC_EEEEvT0_T1_,@"STO_CUDA_ENTRY STV_DEFAULT"
_ZN3cub18CUB_300001_SM_10006detail8for_each13static_kernelINS2_12policy_hub_t12policy_500_tEmN6thrust24THRUST_300001_SM_1000_NS8cuda_cub20__uninitialized_fill7functorINS7_10device_ptrI6float2EESC_EEEEvT0_T1_:
.text._ZN3cub18CUB_300001_SM_10006detail8for_each13static_kernelINS2_12policy_hub_t12policy_500_tEmN6thrust24THRUST_300001_SM_1000_NS8cuda_cub20__uninitialized_fill7functorINS7_10device_ptrI6float2EESC_EEEEvT0_T1_:
        /* <DEDUP_REMOVED lines=12> */
[----:B------:R-:W2:Y:S01]  /*00c0*/  LDC.64 R4, c[0x0][0x390] ;  /* 0x0000e400ff047b82 */ /* 0x000ea20000000a00 */
[----:B0-----:R-:W-:-:S05]  /*00d0*/  IADD3 R0, P0, PT, R0, UR4, RZ ;  /* 0x0000000400007c10 */ /* 0x001fca000ff1e0ff */
[----:B------:R-:W-:Y:S01]  /*00e0*/  IMAD.X R3, RZ, RZ, UR5, P0 ;  /* 0x00000005ff037e24 */ /* 0x000fe200080e06ff */
[----:B-1----:R-:W-:-:S04]  /*00f0*/  LEA R2, P0, R0, UR6, 0x3 ;  /* 0x0000000600027c11 */ /* 0x002fc8000f8018ff */
[----:B------:R-:W-:-:S05]  /*0100*/  LEA.HI.X R3, R0, UR7, R3, 0x3, P0 ;  /* 0x0000000700037c11 */ /* 0x000fca00080f1c03 */
[----:B--2---:R-:W-:Y:S04]  /*0110*/  STG.E.64 desc[UR8][R2.64], R4 ;  /* 0x0000000402007986 */ /* 0x004fe8000c101b08 */
[----:B------:R-:W-:Y:S01]  /*0120*/  STG.E.64 desc[UR8][R2.64+0x800], R4 ;  /* 0x0008000402007986 */ /* 0x000fe2000c101b08 */
[----:B------:R-:W-:Y:S05]  /*0130*/  EXIT ;  /* 0x000000000000794d */ /* 0x000fea0003800000 */
.L_x_2:
        /* <DEDUP_REMOVED lines=13> */
[----:B------:R-:W0:Y:S04]  /*0210*/  @P0 LDC.64 R4, c[0x0][0x390] ;  /* 0x0000e400ff040b82 */ /* 0x000e280000000a00 */
[----:B0-----:R0:W-:Y:S06]  /*0220*/  @P0 STG.E.64 desc[UR8][R2.64], R4 ;  /* 0x0000000402000986 */ /* 0x0011ec000c101b08 */
[----:B------:R-:W-:Y:S05]  /*0230*/  @!P1 EXIT ;  /* 0x000000000000994d */ /* 0x000fea0003800000 */
[----:B0-----:R-:W0:Y:S02]  /*0240*/  LDC.64 R4, c[0x0][0x390] ;  /* 0x0000e400ff047b82 */ /* 0x001e240000000a00 */
[----:B0-----:R-:W-:Y:S01]  /*0250*/  STG.E.64 desc[UR8][R2.64+0x800], R4 ;  /* 0x0008000402007986 */ /* 0x001fe2000c101b08 */
[----:B------:R-:W-:Y:S05]  /*0260*/  EXIT ;  /* 0x000000000000794d */ /* 0x000fea0003800000 */
.L_x_3:
        /* <DEDUP_REMOVED lines=9> */
.L_x_7:


//--------------------- .text._ZN3cub18CUB_300001_SM_10006detail11EmptyKernelIvEEvv --------------------------
	.section	.text._ZN3cub18CUB_300001_SM_10006detail11EmptyKernelIvEEvv,"ax",@progbits
	.align	128
        .global         _ZN3cub18CUB_300001_SM_10006detail11EmptyKernelIvEEvv
        .type           _ZN3cub18CUB_300001_SM_10006detail11EmptyKernelIvEEvv,@function
        .size           _ZN3cub18CUB_300001_SM_10006detail11EmptyKernelIvEEvv,(.L_x_8 - _ZN3cub18CUB_300001_SM_10006detail11EmptyKernelIvEEvv)
        .other          _ZN3cub18CUB_300001_SM_10006detail11EmptyKernelIvEEvv,@"STO_CUDA_ENTRY STV_DEFAULT"
_ZN3cub18CUB_300001_SM_10006detail11EmptyKernelIvEEvv:
.text._ZN3cub18CUB_300001_SM_10006detail11EmptyKernelIvEEvv:
[----:B------:R-:W-:Y:S01]  /*0000*/  LDC R1, c[0x0][0x37c] ;  /* 0x0000df00ff017b82 */ /* 0x000fe20000000800 */
[----:B------:R-:W-:Y:S05]  /*0010*/  EXIT ;  /* 0x000000000000794d */ /* 0x000fea0003800000 */
.L_x_4:
        /* <DEDUP_REMOVED lines=14> */
.L_x_8:


//--------------------- .text._Z15exch_field_calcPfiiifff --------------------------
	.section	.text._Z15exch_field_calcPfiiifff,"ax",@progbits
	.align	128
        .global         _Z15exch_field_calcPfiiifff
        .type           _Z15exch_field_calcPfiiifff,@function
        .size           _Z15exch_field_calcPfiiifff,(.L_x_9 - _Z15exch_field_calcPfiiifff)
        .other          _Z15exch_field_calcPfiiifff,@"STO_CUDA_ENTRY STV_DEFAULT"
_Z15exch_field_calcPfiiifff:
.text._Z15exch_field_calcPfiiifff:
[----:B------:R-:W-:Y:S01]  /*0000*/  LDC R1, c[0x0][0x37c] ;  /* 0x0000df00ff017b82 */ /* 0x000fe20000000800 */
[----:B------:R-:W-:Y:S05]  /*0010*/  EXIT ;  /* 0x000000000000794d */ /* 0x000fea0003800000 */
.L_x_5:
        /* <DEDUP_REMOVED lines=14> */
.L_x_9:


//--------------------- .nv.shared.reserved.0     --------------------------
	.section	.nv.shared.reserved.0,"aw",@nobits
	.weak		__nv_reservedSMEM_offset_0_alias
	.size		__nv_reservedSMEM_offset_0_alias, 0, 64
	.other		__nv_reservedSMEM_offset_0_alias,@"STO_CUDA_RESERVED_SHARED STV_DEFAULT"
__nv_reservedSMEM_offset_0_alias:
	.zero		0
	.zero		64


//--------------------- .nv.global                --------------------------
	.section	.nv.global,"aw",@nobits
.nv.global:
	.type		_ZN34_INTERNAL_c1b2d59c_4_k_cu_f0d70f806thrust24THRUST_300001_SM_1000_NS3seqE,@object
	.size		_ZN34_INTERNAL_c1b2d59c_4_k_cu_f0d70f806thrust24THRUST_300001_SM_1000_NS3seqE,(_ZN34_INTERNAL_c1b2d59c_4_k_cu_f0d70f804cuda3std3__48in_placeE - _ZN34_INTERNAL_c1b2d59c_4_k_cu_f0d70f806thrust24THRUST_300001_SM_1000_NS3seqE)
_ZN34_INTERNAL_c1b2d59c_4_k_cu_f0d70f806thrust24THRUST_300001_SM_1000_NS3seqE:
	.zero		1
	.type		_ZN34_INTERNAL_c1b2d59c_4_k_cu_f0d70f804cuda3std3__48in_placeE,@object
	.size		_ZN34_INTERNAL_c1b2d59c_4_k_cu_f0d70f804cuda3std3__48in_placeE,(_ZN34_INTERNAL_c1b2d59c_4_k_cu_f0d70f804cuda3std6ranges3__45__cpo4sizeE - _ZN34_INTERNAL_c1b2d59c_4_k_cu_f0d70f804cuda3std3__48in_placeE)
_ZN34_INTERNAL_c1b2d59c_4_k_cu_f0d70f804cuda3std3__48in_placeE:
	.zero		1
	.type		_ZN34_INTERNAL_c1b2d59c_4_k_cu_f0d70f804cuda3std6ranges3__45__cpo4sizeE,@object
	.size		_ZN34_INTERNAL_c1b2d59c_4_k_cu_f0d70f804cuda3std6ranges3__45__cpo4sizeE,(_ZN34_INTERNAL_c1b2d59c_4_k_cu_f0d70f806thrust24THRUST_300001_SM_1000_NS12placeholders2_3E - _ZN34_INTERNAL_c1b2d59c_4_k_cu_f0d70f804cuda3std6ranges3__45__cpo4sizeE)
_ZN34_INTERNAL_c1b2d59c_4_k_cu_f0d70f804cuda3std6ranges3__45__cpo4sizeE:
	.zero		1
	.type		_ZN34_INTERNAL_c1b2d59c_4_k_cu_f0d70f806thrust24THRUST_300001_SM_1000_NS12placeholders2_3E,@object
	.size		_ZN34_INTERNAL_c1b2d59c_4_k_cu_f0d70f806thrust24THRUST_300001_SM_1000_NS12placeholders2_3E,(_ZN34_INTERNAL_c1b2d59c_4_k_cu_f0d70f804cuda3std3__45__cpo6cbeginE - _ZN34_INTERNAL_c1b2d59c_4_k_cu_f0d70f806thrust24THRUST_300001_SM_1000_NS12placeholders2_3E)
_ZN34_INTERNAL_c1b2d59c_4_k_cu_f0d70f806thrust24THRUST_300001_SM_1000_NS12placeholders2_3E:
	.zero		1
	.type		_ZN34_INTERNAL_c1b2d59c_4_k_cu_f0d70f804cuda3std3__45__cpo6cbeginE,@object
	.size		_ZN34_INTERNAL_c1b2d59c_4_k_cu_f0d70f804cuda3std3__45__cpo6cbeginE,(_ZN34_INTERNAL_c1b2d59c_4_k_cu_f0d70f804cuda3std6ranges3__45__cpo6cbeginE - _ZN34_INTERNAL_c1b2d59c_4_k_cu_f0d70f804cuda3std3__45__cpo6cbeginE)
_ZN34_INTERNAL_c1b2d59c_4_k_cu_f0d70f804cuda3std3__45__cpo6cbeginE:
	.zero		1
	.type		_ZN34_INTERNAL_c1b2d59c_4_k_cu_f0d70f804cuda3std6ranges3__45__cpo6cbeginE,@object
	.size		_ZN34_INTERNAL_c1b2d59c_4_k_cu_f0d70f804cuda3std6ranges3__45__cpo6cbeginE,(_ZN34_INTERNAL_c1b2d59c_4_k_cu_f0d70f806thrust24THRUST_300001_SM_1000_NS12placeholders2_7E - _ZN34_INTERNAL_c1b2d59c_4_k_cu_f0d70f804cuda3std6ranges3__45__cpo6cbeginE)
_ZN34_INTERNAL_c1b2d59c_4_k_cu_f0d70f804cuda3std6ranges3__45__cpo6cbeginE:
	.zero		1
	.type		_ZN34_INTERNAL_c1b2d59c_4_k_cu_f0d70f806thrust24THRUST_300001_SM_1000_NS12placeholders2_7E,@object
	.size		_ZN34_INTERNAL_c1b2d59c_4_k_cu_f0d70f806thrust24THRUST_300001_SM_1000_NS12placeholders2_7E,(_ZN34_INTERNAL_c1b2d59c_4_k_cu_f0d70f804cuda3std3__45__cpo7crbeginE - _ZN34_INTERNAL_c1b2d59c_4_k_cu_f0d70f806thrust24THRUST_300001_SM_1000_NS12placeholders2_7E)
_ZN34_INTERNAL_c1b2d59c_4_k_cu_f0d70f806thrust24THRUST_300001_SM_1000_NS12placeholders2_7E:
	.zero		1
	.type		_ZN34_INTERNAL_c1b2d59c_4_k_cu_f0d70f804cuda3std3__45__cpo7crbeginE,@object
	.size		_ZN34_INTERNAL_c1b2d59c_4_k_cu_f0d70f804cuda3std3__45__cpo7crbeginE,(_ZN34_INTERNAL_c1b2d59c_4_k_cu_f0d70f804cuda3std6ranges3__45__cpo4nextE - _ZN34_INTERNAL_c1b2d59c_4_k_cu_f0d70f804cuda3std3__45__cpo7crbeginE)
_ZN34_INTERNAL_c1b2d59c_4_k_cu_f0d70f804cuda3std3__45__cpo7crbeginE:
	.zero		1
	.type		_ZN34_INTERNAL_c1b2d59c_4_k_cu_f0d70f804cuda3std6ranges3__45__cpo4nextE,@object
	.size		_ZN34_INTERNAL_c1b2d59c_4_k_cu_f0d70f804cuda3std6ranges3__45__cpo4nextE,(_ZN34_INTERNAL_c1b2d59c_4_k_cu_f0d70f804cuda3std6ranges3__45__cpo4swapE - _ZN34_INTERNAL_c1b2d59c_4_k_cu_f0d70f804cuda3std6ranges3__45__cpo4nextE)
_ZN34_INTERNAL_c1b2d59c_4_k_cu_f0d70f804cuda3std6ranges3__45__cpo4nextE:
	.zero		1
	.type		_ZN34_INTERNAL_c1b2d59c_4_k_cu_f0d70f804cuda3std6ranges3__45__cpo4swapE,@object
	.size		_ZN34_INTERNAL_c1b2d59c_4_k_cu_f0d70f804cuda3std6ranges3__45__cpo4swapE,(_ZN34_INTERNAL_c1b2d59c_4_k_cu_f0d70f806thrust24THRUST_300001_SM_1000_NS8cuda_cub10par_nosyncE - _ZN34_INTERNAL_c1b2d59c_4_k_cu_f0d70f804cuda3std6ranges3__45__cpo4swapE)
_ZN34_INTERNAL_c1b2d59c_4_k_cu_f0d70f804cuda3std6ranges3__45__cpo4swapE:
	.zero		1
	.type		_ZN34_INTERNAL_c1b2d59c_4_k_cu_f0d70f806thrust24THRUST_300001_SM_1000_NS8cuda_cub10par_nosyncE,@object
	.size		_ZN34_INTERNAL_c1b2d59c_4_k_cu_f0d70f806thrust24THRUST_300001_SM_1000_NS8cuda_cub10par_nosyncE,(_ZN34_INTERNAL_c1b2d59c_4_k_cu_f0d70f806thrust24THRUST_300001_SM_1000_NS12placeholders2_9E - _ZN34_INTERNAL_c1b2d59c_4_k_cu_f0d70f806thrust24THRUST_300001_SM_1000_NS8cuda_cub10par_nosyncE)
_ZN34_INTERNAL_c1b2d59c_4_k_cu_f0d70f806thrust24THRUST_300001_SM_1000_NS8cuda_cub10par_nosyncE:
	.zero		1
	.type		_ZN34_INTERNAL_c1b2d59c_4_k_cu_f0d70f806thrust24THRUST_300001_SM_1000_NS12placeholders2_9E,@object
	.size		_ZN34_INTERNAL_c1b2d59c_4_k_cu_f0d70f806thrust24THRUST_300001_SM_1000_NS12placeholders2_9E,(_ZN34_INTERNAL_c1b2d59c_4_k_cu_f0d70f804cuda3std3__436_GLOBAL__N__c1b2d59c_4_k_cu_f0d70f806ignoreE - _ZN34_INTERNAL_c1b2d59c_4_k_cu_f0d70f806thrust24THRUST_300001_SM_1000_NS12placeholders2_9E)
_ZN34_INTERNAL_c1b2d59c_4_k_cu_f0d70f806thrust24THRUST_300001_SM_1000_NS12placeholders2_9E:
	.zero		1
	.type		_ZN34_INTERNAL_c1b2d59c_4_k_cu_f0d70f804cuda3std3__436_GLOBAL__N__c1b2d59c_4_k_cu_f0d70f806ignoreE,@object
	.size		_ZN34_INTERNAL_c1b2d59c_4_k_cu_f0d70f804cuda3std3__436_GLOBAL__N__c1b2d59c_4_k_cu_f0d70f806ignoreE,(_ZN34_INTERNAL_c1b2d59c_4_k_cu_f0d70f804cuda3std6ranges3__45__cpo4dataE - _ZN34_INTERNAL_c1b2d59c_4_k_cu_f0d70f804cuda3std3__436_GLOBAL__N__c1b2d59c_4_k_cu_f0d70f806ignoreE)
_ZN34_INTERNAL_c1b2d59c_4_k_cu_f0d70f804cuda3std3__436_GLOBAL__N__c1b2d59c_4_k_cu_f0d70f806ignoreE:
	.zero		1
	.type		_ZN34_INTERNAL_c1b2d59c_4_k_cu_f0d70f804cuda3std6ranges3__45__cpo4dataE,@object
	.size		_ZN34_INTERNAL_c1b2d59c_4_k_cu_f0d70f804cuda3std6ranges3__45__cpo4dataE,(_ZN34_INTERNAL_c1b2d59c_4_k_cu_f0d70f806thrust24THRUST_300001_SM_1000_NS12placeholders2_1E - _ZN34_INTERNAL_c1b2d59c_4_k_cu_f0d70f804cuda3std6ranges3__45__cpo4dataE)
_ZN34_INTERNAL_c1b2d59c_4_k_cu_f0d70f804cuda3std6ranges3__45__cpo4dataE:
	.zero		1
	.type		_ZN34_INTERNAL_c1b2d59c_4_k_cu_f0d70f806thrust24THRUST_300001_SM_1000_NS12placeholders2_1E,@object
	.size		_ZN34_INTERNAL_c1b2d59c_4_k_cu_f0d70f806thrust24THRUST_300001_SM_1000_NS12placeholders2_1E,(_ZN34_INTERNAL_c1b2d59c_4_k_cu_f0d70f804cuda3std3__45__cpo5beginE - _ZN34_INTERNAL_c1b2d59c_4_k_cu_f0d70f806thrust24THRUST_300001_SM_1000_NS12placeholders2_1E)
_ZN34_INTERNAL_c1b2d59c_4_k_cu_f0d70f806thrust24THRUST_300001_SM_1000_NS12placeholders2_1E:
	.zero		1
	.type		_ZN34_INTERNAL_c1b2d59c_4_k_cu_f0d70f804cuda3std3__45__cpo5beginE,@object
	.size		_ZN34_INTERNAL_c1b2d59c_4_k_cu_f0d70f804cuda3std3__45__cpo5beginE,(_ZN34_INTERNAL_c1b2d59c_4_k_cu_f0d70f804cuda3std6ranges3__45__cpo5beginE - _ZN34_INTERNAL_c1b2d59c_4_k_cu_f0d70f804cuda3std3__45__cpo5beginE)
_ZN34_INTERNAL_c1b2d59c_4_k_cu_f0d70f804cuda3std3__45__cpo5beginE:
	.zero		1
	.type		_ZN34_INTERNAL_c1b2d59c_4_k_cu_f0d70f804cuda3std6ranges3__45__cpo5beginE,@object
	.size		_ZN34_INTERNAL_c1b2d59c_4_k_cu_f0d70f804cuda3std6ranges3__45__cpo5beginE,(_ZN34_INTERNAL_c1b2d59c_4_k_cu_f0d70f806thrust24THRUST_300001_SM_1000_NS12placeholders2_5E - _ZN34_INTERNAL_c1b2d59c_4_k_cu_f0d70f804cuda3std6ranges3__45__cpo5beginE)
_ZN34_INTERNAL_c1b2d59c_4_k_cu_f0d70f804cuda3std6ranges3__45__cpo5beginE:
	.zero		1
	.type		_ZN34_INTERNAL_c1b2d59c_4_k_cu_f0d70f806thrust24THRUST_300001_SM_1000_NS12placeholders2_5E,@object
	.size		_ZN34_INTERNAL_c1b2d59c_4_k_cu_f0d70f806thrust24THRUST_300001_SM_1000_NS12placeholders2_5E,(_ZN34_INTERNAL_c1b2d59c_4_k_cu_f0d70f804cuda3std3__45__cpo6rbeginE - _ZN34_INTERNAL_c1b2d59c_4_k_cu_f0d70f806thrust24THRUST_300001_SM_1000_NS12placeholders2_5E)
_ZN34_INTERNAL_c1b2d59c_4_k_cu_f0d70f806thrust24THRUST_300001_SM_1000_NS12placeholders2_5E:
	.zero		1
	.type		_ZN34_INTERNAL_c1b2d59c_4_k_cu_f0d70f804cuda3std3__45__cpo6rbeginE,@object
	.size		_ZN34_INTERNAL_c1b2d59c_4_k_cu_f0d70f804cuda3std3__45__cpo6rbeginE,(_ZN34_INTERNAL_c1b2d59c_4_k_cu_f0d70f804cuda3std6ranges3__45__cpo7advanceE - _ZN34_INTERNAL_c1b2d59c_4_k_cu_f0d70f804cuda3std3__45__cpo6rbeginE)
_ZN34_INTERNAL_c1b2d59c_4_k_cu_f0d70f804cuda3std3__45__cpo6rbeginE:
	.zero		1
	.type		_ZN34_INTERNAL_c1b2d59c_4_k_cu_f0d70f804cuda3std6ranges3__45__cpo7advanceE,@object
	.size		_ZN34_INTERNAL_c1b2d59c_4_k_cu_f0d70f804cuda3std6ranges3__45__cpo7advanceE,(_ZN34_INTERNAL_c1b2d59c_4_k_cu_f0d70f804cuda3std3__47nulloptE - _ZN34_INTERNAL_c1b2d59c_4_k_cu_f0d70f804cuda3std6ranges3__45__cpo7advanceE)
_ZN34_INTERNAL_c1b2d59c_4_k_cu_f0d70f804cuda3std6ranges3__45__cpo7advanceE:
	.zero		1
	.type		_ZN34_INTERNAL_c1b2d59c_4_k_cu_f0d70f804cuda3std3__47nulloptE,@object
	.size		_ZN34_INTERNAL_c1b2d59c_4_k_cu_f0d70f804cuda3std3__47nulloptE,(_ZN34_INTERNAL_c1b2d59c_4_k_cu_f0d70f804cuda3std6ranges3__45__cpo8distanceE - _ZN34_INTERNAL_c1b2d59c_4_k_cu_f0d70f804cuda3std3__47nulloptE)
_ZN34_INTERNAL_c1b2d59c_4_k_cu_f0d70f804cuda3std3__47nulloptE:
	.zero		1
	.type		_ZN34_INTERNAL_c1b2d59c_4_k_cu_f0d70f804cuda3std6ranges3__45__cpo8distanceE,@object
	.size		_ZN34_INTERNAL_c1b2d59c_4_k_cu_f0d70f804cuda3std6ranges3__45__cpo8distanceE,(_ZN34_INTERNAL_c1b2d59c_4_k_cu_f0d70f806thrust24THRUST_300001_SM_1000_NS12placeholders3_10E - _ZN34_INTERNAL_c1b2d59c_4_k_cu_f0d70f804cuda3std6ranges3__45__cpo8distanceE)
_ZN34_INTERNAL_c1b2d59c_4_k_cu_f0d70f804cuda3std6ranges3__45__cpo8distanceE:
	.zero		1
	.type		_ZN34_INTERNAL_c1b2d59c_4_k_cu_f0d70f806thrust24THRUST_300001_SM_1000_NS12placeholders3_10E,@object
	.size		_ZN34_INTERNAL_c1b2d59c_4_k_cu_f0d70f806thrust24THRUST_300001_SM_1000_NS12placeholders3_10E,(_ZN34_INTERNAL_c1b2d59c_4_k_cu_f0d70f804cuda3std3__419piecewise_constructE - _ZN34_INTERNAL_c1b2d59c_4_k_cu_f0d70f806thrust24THRUST_300001_SM_1000_NS12placeholders3_10E)
_ZN34_INTERNAL_c1b2d59c_4_k_cu_f0d70f806thrust24THRUST_300001_SM_1000_NS12placeholders3_10E:
	.zero		1
	.type		_ZN34_INTERNAL_c1b2d59c_4_k_cu_f0d70f804cuda3std3__419piecewise_constructE,@object
	.size		_ZN34_INTERNAL_c1b2d59c_4_k_cu_f0d70f804cuda3std3__419piecewise_constructE,(_ZN34_INTERNAL_c1b2d59c_4_k_cu_f0d70f804cuda3std6ranges3__45__cpo5cdataE - _ZN34_INTERNAL_c1b2d59c_4_k_cu_f0d70f804cuda3std3__419piecewise_constructE)
_ZN34_INTERNAL_c1b2d59c_4_k_cu_f0d70f804cuda3std3__419piecewise_constructE:
	.zero		1
	.type		_ZN34_INTERNAL_c1b2d59c_4_k_cu_f0d70f804cuda3std6ranges3__45__cpo5cdataE,@object
	.size		_ZN34_INTERNAL_c1b2d59c_4_k_cu_f0d70f804cuda3std6ranges3__45__cpo5cdataE,(_ZN34_INTERNAL_c1b2d59c_4_k_cu_f0d70f806thrust24THRUST_300001_SM_1000_NS12placeholders2_2E - _ZN34_INTERNAL_c1b2d59c_4_k_cu_f0d70f804cuda3std6ranges3__45__cpo5cdataE)
_ZN34_INTERNAL_c1b2d59c_4_k_cu_f0d70f804cuda3std6ranges3__45__cpo5cdataE:
	.zero		1
	.type		_ZN34_INTERNAL_c1b2d59c_4_k_cu_f0d70f806thrust24THRUST_300001_SM_1000_NS12placeholders2_2E,@object
	.size		_ZN34_INTERNAL_c1b2d59c_4_k_cu_f0d70f806thrust24THRUST_300001_SM_1000_NS12placeholders2_2E,(_ZN34_INTERNAL_c1b2d59c_4_k_cu_f0d70f804cuda3std3__45__cpo3endE - _ZN34_INTERNAL_c1b2d59c_4_k_cu_f0d70f806thrust24THRUST_300001_SM_1000_NS12placeholders2_2E)
_ZN34_INTERNAL_c1b2d59c_4_k_cu_f0d70f806thrust24THRUST_300001_SM_1000_NS12placeholders2_2E:
	.zero		1
	.type		_ZN34_INTERNAL_c1b2d59c_4_k_cu_f0d70f804cuda3std3__45__cpo3endE,@object
	.size		_ZN34_INTERNAL_c1b2d59c_4_k_cu_f0d70f804cuda3std3__45__cpo3endE,(_ZN34_INTERNAL_c1b2d59c_4_k_cu_f0d70f804cuda3std6ranges3__45__cpo3endE - _ZN34_INTERNAL_c1b2d59c_4_k_cu_f0d70f804cuda3std3__45__cpo3endE)
_ZN34_INTERNAL_c1b2d59c_4_k_cu_f0d70f804cuda3std3__45__cpo3endE:
	.zero		1
	.type		_ZN34_INTERNAL_c1b2d59c_4_k_cu_f0d70f804cuda3std6ranges3__45__cpo3endE,@object
	.size		_ZN34_INTERNAL_c1b2d59c_4_k_cu_f0d70f804cuda3std6ranges3__45__cpo3endE,(_ZN34_INTERNAL_c1b2d59c_4_k_cu_f0d70f806thrust24THRUST_300001_SM_1000_NS12placeholders2_6E - _ZN34_INTERNAL_c1b2d59c_4_k_cu_f0d70f804cuda3std6ranges3__45__cpo3endE)
_ZN34_INTERNAL_c1b2d59c_4_k_cu_f0d70f804cuda3std6ranges3__45__cpo3endE:
	.zero		1
	.type		_ZN34_INTERNAL_c1b2d59c_4_k_cu_f0d70f806thrust24THRUST_300001_SM_1000_NS12placeholders2_6E,@object
	.size		_ZN34_INTERNAL_c1b2d59c_4_k_cu_f0d70f806thrust24THRUST_300001_SM_1000_NS12placeholders2_6E,(_ZN34_INTERNAL_c1b2d59c_4_k_cu_f0d70f804cuda3std3__45__cpo4rendE - _ZN34_INTERNAL_c1b2d59c_4_k_cu_f0d70f806thrust24THRUST_300001_SM_1000_NS12placeholders2_6E)
_ZN34_INTERNAL_c1b2d59c_4_k_cu_f0d70f806thrust24THRUST_300001_SM_1000_NS12placeholders2_6E:
	.zero		1
	.type		_ZN34_INTERNAL_c1b2d59c_4_k_cu_f0d70f804cuda3std3__45__cpo4rendE,@object
	.size		_ZN34_INTERNAL_c1b2d59c_4_k_cu_f0d70f804cuda3std3__45__cpo4rendE,(_ZN34_INTERNAL_c1b2d59c_4_k_cu_f0d70f804cuda3std6ranges3__45__cpo9iter_swapE - _ZN34_INTERNAL_c1b2d59c_4_k_cu_f0d70f804cuda3std3__45__cpo4rendE)
_ZN34_INTERNAL_c1b2d59c_4_k_cu_f0d70f804cuda3std3__45__cpo4rendE:
	.zero		1
	.type		_ZN34_INTERNAL_c1b2d59c_4_k_cu_f0d70f804cuda3std6ranges3__45__cpo9iter_swapE,@object
	.size		_ZN34_INTERNAL_c1b2d59c_4_k_cu_f0d70f804cuda3std6ranges3__45__cpo9iter_swapE,(_ZN34_INTERNAL_c1b2d59c_4_k_cu_f0d70f804cuda3std3__48unexpectE - _ZN34_INTERNAL_c1b2d59c_4_k_cu_f0d70f804cuda3std6ranges3__45__cpo9iter_swapE)
_ZN34_INTERNAL_c1b2d59c_4_k_cu_f0d70f804cuda3std6ranges3__45__cpo9iter_swapE:
	.zero		1
	.type		_ZN34_INTERNAL_c1b2d59c_4_k_cu_f0d70f804cuda3std3__48unexpectE,@object
	.size		_ZN34_INTERNAL_c1b2d59c_4_k_cu_f0d70f804cuda3std3__48unexpectE,(_ZN34_INTERNAL_c1b2d59c_4_k_cu_f0d70f806thrust24THRUST_300001_SM_1000_NS8cuda_cub3parE - _ZN34_INTERNAL_c1b2d59c_4_k_cu_f0d70f804cuda3std3__48unexpectE)
_ZN34_INTERNAL_c1b2d59c_4_k_cu_f0d70f804cuda3std3__48unexpectE:
	.zero		1
	.type		_ZN34_INTERNAL_c1b2d59c_4_k_cu_f0d70f806thrust24THRUST_300001_SM_1000_NS8cuda_cub3parE,@object
	.size		_ZN34_INTERNAL_c1b2d59c_4_k_cu_f0d70f806thrust24THRUST_300001_SM_1000_NS8cuda_cub3parE,(_ZN34_INTERNAL_c1b2d59c_4_k_cu_f0d70f806thrust24THRUST_300001_SM_1000_NS12placeholders2_4E - _ZN34_INTERNAL_c1b2d59c_4_k_cu_f0d70f806thrust24THRUST_300001_SM_1000_NS8cuda_cub3parE)
_ZN34_INTERNAL_c1b2d59c_4_k_cu_f0d70f806thrust24THRUST_300001_SM_1000_NS8cuda_cub3parE:
	.zero		1
	.type		_ZN34_INTERNAL_c1b2d59c_4_k_cu_f0d70f806thrust24THRUST_300001_SM_1000_NS12placeholders2_4E,@object
	.size		_ZN34_INTERNAL_c1b2d59c_4_k_cu_f0d70f806thrust24THRUST_300001_SM_1000_NS12placeholders2_4E,(_ZN34_INTERNAL_c1b2d59c_4_k_cu_f0d70f804cuda3std3__45__cpo4cendE - _ZN34_INTERNAL_c1b2d59c_4_k_cu_f0d70f806thrust24THRUST_300001_SM_1000_NS12placeholders2_4E)
_ZN34_INTERNAL_c1b2d59c_4_k_cu_f0d70f806thrust24THRUST_300001_SM_1000_NS12placeholders2_4E:
	.zero		1
	.type		_ZN34_INTERNAL_c1b2d59c_4_k_cu_f0d70f804cuda3std3__45__cpo4cendE,@object
	.size		_ZN34_INTERNAL_c1b2d59c_4_k_cu_f0d70f804cuda3std3__45__cpo4cendE,(_ZN34_INTERNAL_c1b2d59c_4_k_cu_f0d70f804cuda3std6ranges3__45__cpo4cendE - _ZN34_INTERNAL_c1b2d59c_4_k_cu_f0d70f804cuda3std3__45__cpo4cendE)
_ZN34_INTERNAL_c1b2d59c_4_k_cu_f0d70f804cuda3std3__45__cpo4cendE:
	.zero		1
	.type		_ZN34_INTERNAL_c1b2d59c_4_k_cu_f0d70f804cuda3std6ranges3__45__cpo4cendE,@object
	.size		_ZN34_INTERNAL_c1b2d59c_4_k_cu_f0d70f804cuda3std6ranges3__45__cpo4cendE,(_ZN34_INTERNAL_c1b2d59c_4_k_cu_f0d70f804cuda3std3__420unreachable_sentinelE - _ZN34_INTERNAL_c1b2d59c_4_k_cu_f0d70f804cuda3std6ranges3__45__cpo4cendE)
_ZN34_INTERNAL_c1b2d59c_4_k_cu_f0d70f804cuda3std6ranges3__45__cpo4cendE:
	.zero		1
	.type		_ZN34_INTERNAL_c1b2d59c_4_k_cu_f0d70f804cuda3std3__420unreachable_sentinelE,@object
	.size		_ZN34_INTERNAL_c1b2d59c_4_k_cu_f0d70f804cuda3std3__420unreachable_sentinelE,(_ZN34_INTERNAL_c1b2d59c_4_k_cu_f0d70f804cuda3std6ranges3__45__cpo5ssizeE - _ZN34_INTERNAL_c1b2d59c_4_k_cu_f0d70f804cuda3std3__420unreachable_sentinelE)
_ZN34_INTERNAL_c1b2d59c_4_k_cu_f0d70f804cuda3std3__420unreachable_sentinelE:
	.zero		1
	.type		_ZN34_INTERNAL_c1b2d59c_4_k_cu_f0d70f804cuda3std6ranges3__45__cpo5ssizeE,@object
	.size		_ZN34_INTERNAL_c1b2d59c_4_k_cu_f0d70f804cuda3std6ranges3__45__cpo5ssizeE,(_ZN34_INTERNAL_c1b2d59c_4_k_cu_f0d70f806thrust24THRUST_300001_SM_1000_NS12placeholders2_8E - _ZN34_INTERNAL_c1b2d59c_4_k_cu_f0d70f804cuda3std6ranges3__45__cpo5ssizeE)
_ZN34_INTERNAL_c1b2d59c_4_k_cu_f0d70f804cuda3std6ranges3__45__cpo5ssizeE:
	.zero		1
	.type		_ZN34_INTERNAL_c1b2d59c_4_k_cu_f0d70f806thrust24THRUST_300001_SM_1000_NS12placeholders2_8E,@object
	.size		_ZN34_INTERNAL_c1b2d59c_4_k_cu_f0d70f806thrust24THRUST_300001_SM_1000_NS12placeholders2_8E,(_ZN34_INTERNAL_c1b2d59c_4_k_cu_f0d70f804cuda3std3__45__cpo5crendE - _ZN34_INTERNAL_c1b2d59c_4_k_cu_f0d70f806thrust24THRUST_300001_SM_1000_NS12placeholders2_8E)
_ZN34_INTERNAL_c1b2d59c_4_k_cu_f0d70f806thrust24THRUST_300001_SM_1000_NS12placeholders2_8E:
	.zero		1
	.type		_ZN34_INTERNAL_c1b2d59c_4_k_cu_f0d70f804cuda3std3__45__cpo5crendE,@object
	.size		_ZN34_INTERNAL_c1b2d59c_4_k_cu_f0d70f804cuda3std3__45__cpo5crendE,(_ZN34_INTERNAL_c1b2d59c_4_k_cu_f0d70f804cuda3std6ranges3__45__cpo4prevE - _ZN34_INTERNAL_c1b2d59c_4_k_cu_f0d70f804cuda3std3__45__cpo5crendE)
_ZN34_INTERNAL_c1b2d59c_4_k_cu_f0d70f804cuda3std3__45__cpo5crendE:
	.zero		1
	.type		_ZN34_INTERNAL_c1b2d59c_4_k_cu_f0d70f804cuda3std6ranges3__45__cpo4prevE,@object
	.size		_ZN34_INTERNAL_c1b2d59c_4_k_cu_f0d70f804cuda3std6ranges3__45__cpo4prevE,(_ZN34_INTERNAL_c1b2d59c_4_k_cu_f0d70f804cuda3std6ranges3__45__cpo9iter_moveE - _ZN34_INTERNAL_c1b2d59c_4_k_cu_f0d70f804cuda3std6ranges3__45__cpo4prevE)
_ZN34_INTERNAL_c1b2d59c_4_k_cu_f0d70f804cuda3std6ranges3__45__cpo4prevE:
	.zero		1
	.type		_ZN34_INTERNAL_c1b2d59c_4_k_cu_f0d70f804cuda3std6ranges3__45__cpo9iter_moveE,@object
	.size		_ZN34_INTERNAL_c1b2d59c_4_k_cu_f0d70f804cuda3std6ranges3__45__cpo9iter_moveE,(_ZN34_INTERNAL_c1b2d59c_4_k_cu_f0d70f806thrust24THRUST_300001_SM_1000_NS6system6detail10sequential3seqE - _ZN34_INTERNAL_c1b2d59c_4_k_cu_f0d70f804cuda3std6ranges3__45__cpo9iter_moveE)
_ZN34_INTERNAL_c1b2d59c_4_k_cu_f0d70f804cuda3std6ranges3__45__cpo9iter_moveE:
	.zero		1
	.type		_ZN34_INTERNAL_c1b2d59c_4_k_cu_f0d70f806thrust24THRUST_300001_SM_1000_NS6system6detail10sequential3seqE,@object
	.size		_ZN34_INTERNAL_c1b2d59c_4_k_cu_f0d70f806thrust24THRUST_300001_SM_1000_NS6system6detail10sequential3seqE,(.L_31 - _ZN34_INTERNAL_c1b2d59c_4_k_cu_f0d70f806thrust24THRUST_300001_SM_1000_NS6system6detail10sequential3seqE)
_ZN34_INTERNAL_c1b2d59c_4_k_cu_f0d70f806thrust24THRUST_300001_SM_1000_NS6system6detail10sequential3seqE:
	.zero		1
.L_31:


//--------------------- .nv.constant0._ZN3cub18CUB_300001_SM_10006detail8for_each13static_kernelINS2_12policy_hub_t12policy_500_tEmN6thrust24THRUST_300001_SM_1000_NS8cuda_cub20__uninitialized_fill7functorINS7_10device_ptrIfEEfEEEEvT0_T1_ --------------------------
	.section	.nv.constant0._ZN3cub18CUB_300001_SM_10006detail8for_each13static_kernelINS2_12policy_hub_t12policy_500_tEmN6thrust24THRUST_300001_SM_1000_NS8cuda_cub20__uninitialized_fill7functorINS7_10device_ptrIfEEfEEEEvT0_T1_,"a",@progbits
	.sectionflags	@""
	.align	4
.nv.constant0._ZN3cub18CUB_300001_SM_10006detail8for_each13static_kernelINS2_12policy_hub_t12policy_500_tEmN6thrust24THRUST_300001_SM_1000_NS8cuda_cub20__uninitialized_fill7functorINS7_10device_ptrIfEEfEEEEvT0_T1_:
	.zero		920


//--------------------- .nv.constant0._ZN3cub18CUB_300001_SM_10006detail8for_each13static_kernelINS2_12policy_hub_t12policy_500_tEmN6thrust24THRUST_300001_SM_1000_NS8cuda_cub20__uninitialized_fill7functorINS7_10device_ptrI6float2EESC_EEEEvT0_T1_ --------------------------
	.section	.nv.constant0._ZN3cub18CUB_300001_SM_10006detail8for_each13static_kernelINS2_12policy_hub_t12policy_500_tEmN6thrust24THRUST_300001_SM_1000_NS8cuda_cub20__uninitialized_fill7functorINS7_10device_ptrI6float2EESC_EEEEvT0_T1_,"a",@progbits
	.sectionflags	@""
	.align	4
.nv.constant0._ZN3cub18CUB_300001_SM_10006detail8for_each13static_kernelINS2_12policy_hub_t12policy_500_tEmN6thrust24THRUST_300001_SM_1000_NS8cuda_cub20__uninitialized_fill7functorINS7_10device_ptrI6float2EESC_EEEEvT0_T1_:
	.zero		920


//--------------------- .nv.constant0._ZN3cub18CUB_300001_SM_10006detail11EmptyKernelIvEEvv --------------------------
	.section	.nv.constant0._ZN3cub18CUB_300001_SM_10006detail11EmptyKernelIvEEvv,"a",@progbits
	.sectionflags	@""
	.align	4
.nv.constant0._ZN3cub18CUB_300001_SM_10006detail11EmptyKernelIvEEvv:
	.zero		896


//--------------------- .nv.constant0._Z15exch_field_calcPfiiifff --------------------------
	.section	.nv.constant0._Z15exch_field_calcPfiiifff,"a",@progbits
	.sectionflags	@""
	.align	4
.nv.constant0._Z15exch_field_calcPfiiifff:
	.zero		928


//--------------------- SYMBOLS --------------------------

	.type		.nv.reservedSmem.offset0,@object
	.size		.nv.reservedSmem.offset0,0x4
